//
// Generated by NVIDIA NVVM Compiler
//
// Compiler Build ID: CL-36424714
// Cuda compilation tools, release 13.0, V13.0.88
// Based on NVVM 20.0.0
//

.version 9.0
.target sm_100
.address_size 64

	// .globl	_Z25flash_attention_kernel_v2PKfS0_S0_PfS1_iiiif
// _ZZ25flash_attention_kernel_v2PKfS0_S0_PfS1_iiiifE6K_tile has been demoted
// _ZZ25flash_attention_kernel_v2PKfS0_S0_PfS1_iiiifE6V_tile has been demoted

.visible .entry _Z25flash_attention_kernel_v2PKfS0_S0_PfS1_iiiif(
	.param .u64 .ptr .align 1 _Z25flash_attention_kernel_v2PKfS0_S0_PfS1_iiiif_param_0,
	.param .u64 .ptr .align 1 _Z25flash_attention_kernel_v2PKfS0_S0_PfS1_iiiif_param_1,
	.param .u64 .ptr .align 1 _Z25flash_attention_kernel_v2PKfS0_S0_PfS1_iiiif_param_2,
	.param .u64 .ptr .align 1 _Z25flash_attention_kernel_v2PKfS0_S0_PfS1_iiiif_param_3,
	.param .u64 .ptr .align 1 _Z25flash_attention_kernel_v2PKfS0_S0_PfS1_iiiif_param_4,
	.param .u32 _Z25flash_attention_kernel_v2PKfS0_S0_PfS1_iiiif_param_5,
	.param .u32 _Z25flash_attention_kernel_v2PKfS0_S0_PfS1_iiiif_param_6,
	.param .u32 _Z25flash_attention_kernel_v2PKfS0_S0_PfS1_iiiif_param_7,
	.param .u32 _Z25flash_attention_kernel_v2PKfS0_S0_PfS1_iiiif_param_8,
	.param .f32 _Z25flash_attention_kernel_v2PKfS0_S0_PfS1_iiiif_param_9
)
{
	.local .align 16 .b8 	__local_depot0[384];
	.reg .b64 	%SP;
	.reg .b64 	%SPL;
	.reg .pred 	%p<120>;
	.reg .b32 	%r<282>;
	.reg .b32 	%f<1043>;
	.reg .b64 	%rd<124>;
	// demoted variable
	.shared .align 4 .b8 _ZZ25flash_attention_kernel_v2PKfS0_S0_PfS1_iiiifE6K_tile[8192];
	// demoted variable
	.shared .align 4 .b8 _ZZ25flash_attention_kernel_v2PKfS0_S0_PfS1_iiiifE6V_tile[8192];
	mov.u64 	%SPL, __local_depot0;
	ld.param.u64 	%rd21, [_Z25flash_attention_kernel_v2PKfS0_S0_PfS1_iiiif_param_0];
	ld.param.u64 	%rd17, [_Z25flash_attention_kernel_v2PKfS0_S0_PfS1_iiiif_param_1];
	ld.param.u64 	%rd18, [_Z25flash_attention_kernel_v2PKfS0_S0_PfS1_iiiif_param_2];
	ld.param.u32 	%r65, [_Z25flash_attention_kernel_v2PKfS0_S0_PfS1_iiiif_param_5];
	ld.param.u32 	%r66, [_Z25flash_attention_kernel_v2PKfS0_S0_PfS1_iiiif_param_6];
	ld.param.u32 	%r67, [_Z25flash_attention_kernel_v2PKfS0_S0_PfS1_iiiif_param_8];
	cvta.to.global.u64 	%rd1, %rd21;
	add.u64 	%rd2, %SPL, 0;
	add.u64 	%rd3, %SPL, 256;
	mov.u32 	%r68, %ctaid.y;
	mov.u32 	%r69, %ctaid.z;
	mov.u32 	%r70, %ctaid.x;
	shl.b32 	%r71, %r70, 4;
	mad.lo.s32 	%r72, %r67, %r69, %r68;
	mul.lo.s32 	%r1, %r72, %r65;
	mul.lo.s32 	%r73, %r1, %r66;
	cvt.s64.s32 	%rd4, %r73;
	mov.u32 	%r2, %tid.y;
	add.s32 	%r3, %r71, %r2;
	setp.ge.s32 	%p1, %r3, %r65;
	@%p1 bra 	$L__BB0_135;
	mov.f32 	%f967, 0f00000000;
	st.local.v4.f32 	[%rd2], {%f967, %f967, %f967, %f967};
	st.local.v4.f32 	[%rd2+16], {%f967, %f967, %f967, %f967};
	st.local.v4.f32 	[%rd2+32], {%f967, %f967, %f967, %f967};
	st.local.v4.f32 	[%rd2+48], {%f967, %f967, %f967, %f967};
	st.local.v4.f32 	[%rd2+64], {%f967, %f967, %f967, %f967};
	st.local.v4.f32 	[%rd2+80], {%f967, %f967, %f967, %f967};
	st.local.v4.f32 	[%rd2+96], {%f967, %f967, %f967, %f967};
	st.local.v4.f32 	[%rd2+112], {%f967, %f967, %f967, %f967};
	st.local.v4.f32 	[%rd2+128], {%f967, %f967, %f967, %f967};
	st.local.v4.f32 	[%rd2+144], {%f967, %f967, %f967, %f967};
	st.local.v4.f32 	[%rd2+160], {%f967, %f967, %f967, %f967};
	st.local.v4.f32 	[%rd2+176], {%f967, %f967, %f967, %f967};
	st.local.v4.f32 	[%rd2+192], {%f967, %f967, %f967, %f967};
	st.local.v4.f32 	[%rd2+208], {%f967, %f967, %f967, %f967};
	st.local.v4.f32 	[%rd2+224], {%f967, %f967, %f967, %f967};
	st.local.v4.f32 	[%rd2+240], {%f967, %f967, %f967, %f967};
	mov.u32 	%r4, %tid.x;
	mov.u32 	%r5, %ntid.x;
	mul.lo.s32 	%r6, %r66, %r3;
	and.b32  	%r7, %r66, 15;
	and.b32  	%r8, %r66, 7;
	and.b32  	%r9, %r66, 2147483632;
	and.b32  	%r10, %r66, 3;
	cvta.to.global.u64 	%rd5, %rd17;
	cvta.to.global.u64 	%rd6, %rd18;
	mov.f32 	%f968, 0fFF7FFFFF;
	mov.b32 	%r259, 0;
$L__BB0_2:
	mov.f32 	%f2, %f968;
	setp.gt.u32 	%p2, %r2, 31;
	shl.b32 	%r12, %r259, 5;
	@%p2 bra 	$L__BB0_8;
	mov.u32 	%r260, %r2;
$L__BB0_4:
	setp.ge.s32 	%p3, %r4, %r66;
	add.s32 	%r14, %r260, %r12;
	setp.ge.s32 	%p4, %r14, %r65;
	or.pred  	%p5, %p4, %p3;
	@%p5 bra 	$L__BB0_7;
	shl.b32 	%r75, %r260, 8;
	shl.b32 	%r76, %r4, 2;
	add.s32 	%r262, %r76, %r75;
	mad.lo.s32 	%r261, %r14, %r66, %r4;
	mov.u32 	%r263, %r4;
$L__BB0_6:
	cvt.s64.s32 	%rd24, %r261;
	add.s64 	%rd25, %rd24, %rd4;
	shl.b64 	%rd26, %rd25, 2;
	add.s64 	%rd27, %rd5, %rd26;
	ld.global.f32 	%f187, [%rd27];
	mov.u32 	%r77, _ZZ25flash_attention_kernel_v2PKfS0_S0_PfS1_iiiifE6K_tile;
	add.s32 	%r78, %r77, %r262;
	st.shared.f32 	[%r78], %f187;
	add.s64 	%rd28, %rd6, %rd26;
	ld.global.f32 	%f188, [%rd28];
	mov.u32 	%r79, _ZZ25flash_attention_kernel_v2PKfS0_S0_PfS1_iiiifE6V_tile;
	add.s32 	%r80, %r79, %r262;
	st.shared.f32 	[%r80], %f188;
	add.s32 	%r263, %r263, %r5;
	shl.b32 	%r81, %r5, 2;
	add.s32 	%r262, %r262, %r81;
	add.s32 	%r261, %r261, %r5;
	setp.lt.s32 	%p6, %r263, %r66;
	@%p6 bra 	$L__BB0_6;
$L__BB0_7:
	mov.u32 	%r82, %ntid.y;
	add.s32 	%r260, %r260, %r82;
	setp.lt.u32 	%p7, %r260, 32;
	@%p7 bra 	$L__BB0_4;
$L__BB0_8:
	setp.lt.s32 	%p8, %r66, 1;
	bar.sync 	0;
	@%p8 bra 	$L__BB0_26;
	mov.b32 	%r264, 0;
$L__BB0_10:
	add.s32 	%r115, %r12, %r264;
	setp.lt.s32 	%p41, %r115, %r65;
	mov.f32 	%f970, 0fFF7FFFFF;
	@%p41 bra 	$L__BB0_13;
$L__BB0_11:
	ld.param.f32 	%f966, [_Z25flash_attention_kernel_v2PKfS0_S0_PfS1_iiiif_param_9];
	mul.f32 	%f314, %f966, %f970;
	mul.wide.u32 	%rd62, %r264, 4;
	add.s64 	%rd63, %rd3, %rd62;
	st.local.f32 	[%rd63], %f314;
	add.s32 	%r264, %r264, 1;
	setp.ne.s32 	%p51, %r264, 32;
	@%p51 bra 	$L__BB0_10;
	ld.local.v4.f32 	{%f1008, %f1007, %f1006, %f1005}, [%rd3];
	ld.local.v4.f32 	{%f1004, %f1003, %f1002, %f1001}, [%rd3+16];
	ld.local.v4.f32 	{%f1000, %f999, %f998, %f997}, [%rd3+32];
	ld.local.v4.f32 	{%f996, %f995, %f994, %f993}, [%rd3+48];
	ld.local.v4.f32 	{%f992, %f991, %f990, %f989}, [%rd3+64];
	ld.local.v4.f32 	{%f988, %f987, %f986, %f985}, [%rd3+80];
	ld.local.v4.f32 	{%f984, %f983, %f982, %f981}, [%rd3+96];
	ld.local.v4.f32 	{%f980, %f979, %f978, %f977}, [%rd3+112];
	bra.uni 	$L__BB0_27;
$L__BB0_13:
	setp.lt.u32 	%p42, %r66, 16;
	shl.b32 	%r117, %r264, 8;
	mov.u32 	%r118, _ZZ25flash_attention_kernel_v2PKfS0_S0_PfS1_iiiifE6K_tile;
	add.s32 	%r28, %r118, %r117;
	mov.f32 	%f970, 0f00000000;
	mov.b32 	%r267, 0;
	@%p42 bra 	$L__BB0_16;
	mov.f32 	%f970, 0f00000000;
	mov.b32 	%r265, 0;
$L__BB0_15:
	.pragma "nounroll";
	add.s32 	%r120, %r265, %r6;
	cvt.u64.u32 	%rd29, %r120;
	add.s64 	%rd30, %rd29, %rd4;
	shl.b64 	%rd31, %rd30, 2;
	add.s64 	%rd32, %rd1, %rd31;
	ld.global.f32 	%f225, [%rd32];
	shl.b32 	%r121, %r265, 2;
	add.s32 	%r122, %r28, %r121;
	ld.shared.f32 	%f226, [%r122];
	fma.rn.f32 	%f227, %f225, %f226, %f970;
	ld.global.f32 	%f228, [%rd32+4];
	ld.shared.f32 	%f229, [%r122+4];
	fma.rn.f32 	%f230, %f228, %f229, %f227;
	ld.global.f32 	%f231, [%rd32+8];
	ld.shared.f32 	%f232, [%r122+8];
	fma.rn.f32 	%f233, %f231, %f232, %f230;
	ld.global.f32 	%f234, [%rd32+12];
	ld.shared.f32 	%f235, [%r122+12];
	fma.rn.f32 	%f236, %f234, %f235, %f233;
	ld.global.f32 	%f237, [%rd32+16];
	ld.shared.f32 	%f238, [%r122+16];
	fma.rn.f32 	%f239, %f237, %f238, %f236;
	ld.global.f32 	%f240, [%rd32+20];
	ld.shared.f32 	%f241, [%r122+20];
	fma.rn.f32 	%f242, %f240, %f241, %f239;
	ld.global.f32 	%f243, [%rd32+24];
	ld.shared.f32 	%f244, [%r122+24];
	fma.rn.f32 	%f245, %f243, %f244, %f242;
	ld.global.f32 	%f246, [%rd32+28];
	ld.shared.f32 	%f247, [%r122+28];
	fma.rn.f32 	%f248, %f246, %f247, %f245;
	ld.global.f32 	%f249, [%rd32+32];
	ld.shared.f32 	%f250, [%r122+32];
	fma.rn.f32 	%f251, %f249, %f250, %f248;
	ld.global.f32 	%f252, [%rd32+36];
	ld.shared.f32 	%f253, [%r122+36];
	fma.rn.f32 	%f254, %f252, %f253, %f251;
	ld.global.f32 	%f255, [%rd32+40];
	ld.shared.f32 	%f256, [%r122+40];
	fma.rn.f32 	%f257, %f255, %f256, %f254;
	ld.global.f32 	%f258, [%rd32+44];
	ld.shared.f32 	%f259, [%r122+44];
	fma.rn.f32 	%f260, %f258, %f259, %f257;
	ld.global.f32 	%f261, [%rd32+48];
	ld.shared.f32 	%f262, [%r122+48];
	fma.rn.f32 	%f263, %f261, %f262, %f260;
	ld.global.f32 	%f264, [%rd32+52];
	ld.shared.f32 	%f265, [%r122+52];
	fma.rn.f32 	%f266, %f264, %f265, %f263;
	ld.global.f32 	%f267, [%rd32+56];
	ld.shared.f32 	%f268, [%r122+56];
	fma.rn.f32 	%f269, %f267, %f268, %f266;
	ld.global.f32 	%f270, [%rd32+60];
	ld.shared.f32 	%f271, [%r122+60];
	fma.rn.f32 	%f970, %f270, %f271, %f269;
	add.s32 	%r265, %r265, 16;
	setp.eq.s32 	%p43, %r265, %r9;
	mov.u32 	%r267, %r9;
	@%p43 bra 	$L__BB0_16;
	bra.uni 	$L__BB0_15;
$L__BB0_16:
	setp.eq.s32 	%p44, %r7, 0;
	@%p44 bra 	$L__BB0_11;
	add.s32 	%r123, %r7, -1;
	setp.lt.u32 	%p45, %r123, 7;
	@%p45 bra 	$L__BB0_19;
	add.s32 	%r124, %r267, %r6;
	cvt.u64.u32 	%rd33, %r124;
	add.s64 	%rd34, %rd33, %rd4;
	shl.b64 	%rd35, %rd34, 2;
	add.s64 	%rd36, %rd1, %rd35;
	ld.global.f32 	%f273, [%rd36];
	shl.b32 	%r125, %r267, 2;
	add.s32 	%r126, %r28, %r125;
	ld.shared.f32 	%f274, [%r126];
	fma.rn.f32 	%f275, %f273, %f274, %f970;
	cvt.u64.u32 	%rd37, %r6;
	cvt.u64.u32 	%rd38, %r267;
	add.s64 	%rd39, %rd38, %rd37;
	add.s64 	%rd40, %rd39, %rd4;
	shl.b64 	%rd41, %rd40, 2;
	add.s64 	%rd42, %rd1, %rd41;
	ld.global.f32 	%f276, [%rd42+4];
	ld.shared.f32 	%f277, [%r126+4];
	fma.rn.f32 	%f278, %f276, %f277, %f275;
	ld.global.f32 	%f279, [%rd42+8];
	ld.shared.f32 	%f280, [%r126+8];
	fma.rn.f32 	%f281, %f279, %f280, %f278;
	ld.global.f32 	%f282, [%rd42+12];
	ld.shared.f32 	%f283, [%r126+12];
	fma.rn.f32 	%f284, %f282, %f283, %f281;
	ld.global.f32 	%f285, [%rd42+16];
	ld.shared.f32 	%f286, [%r126+16];
	fma.rn.f32 	%f287, %f285, %f286, %f284;
	ld.global.f32 	%f288, [%rd42+20];
	ld.shared.f32 	%f289, [%r126+20];
	fma.rn.f32 	%f290, %f288, %f289, %f287;
	ld.global.f32 	%f291, [%rd42+24];
	ld.shared.f32 	%f292, [%r126+24];
	fma.rn.f32 	%f293, %f291, %f292, %f290;
	ld.global.f32 	%f294, [%rd42+28];
	ld.shared.f32 	%f295, [%r126+28];
	fma.rn.f32 	%f970, %f294, %f295, %f293;
	add.s32 	%r267, %r267, 8;
$L__BB0_19:
	setp.eq.s32 	%p46, %r8, 0;
	@%p46 bra 	$L__BB0_11;
	add.s32 	%r127, %r8, -1;
	setp.lt.u32 	%p47, %r127, 3;
	@%p47 bra 	$L__BB0_22;
	add.s32 	%r128, %r267, %r6;
	cvt.u64.u32 	%rd43, %r128;
	add.s64 	%rd44, %rd43, %rd4;
	shl.b64 	%rd45, %rd44, 2;
	add.s64 	%rd46, %rd1, %rd45;
	ld.global.f32 	%f297, [%rd46];
	shl.b32 	%r129, %r267, 2;
	add.s32 	%r130, %r28, %r129;
	ld.shared.f32 	%f298, [%r130];
	fma.rn.f32 	%f299, %f297, %f298, %f970;
	cvt.u64.u32 	%rd47, %r6;
	cvt.u64.u32 	%rd48, %r267;
	add.s64 	%rd49, %rd48, %rd47;
	add.s64 	%rd50, %rd49, %rd4;
	shl.b64 	%rd51, %rd50, 2;
	add.s64 	%rd52, %rd1, %rd51;
	ld.global.f32 	%f300, [%rd52+4];
	ld.shared.f32 	%f301, [%r130+4];
	fma.rn.f32 	%f302, %f300, %f301, %f299;
	ld.global.f32 	%f303, [%rd52+8];
	ld.shared.f32 	%f304, [%r130+8];
	fma.rn.f32 	%f305, %f303, %f304, %f302;
	ld.global.f32 	%f306, [%rd52+12];
	ld.shared.f32 	%f307, [%r130+12];
	fma.rn.f32 	%f970, %f306, %f307, %f305;
	add.s32 	%r267, %r267, 4;
$L__BB0_22:
	setp.eq.s32 	%p48, %r10, 0;
	@%p48 bra 	$L__BB0_11;
	setp.eq.s32 	%p49, %r10, 1;
	add.s32 	%r131, %r267, %r6;
	cvt.u64.u32 	%rd53, %r131;
	add.s64 	%rd54, %rd53, %rd4;
	shl.b64 	%rd55, %rd54, 2;
	add.s64 	%rd56, %rd1, %rd55;
	ld.global.f32 	%f308, [%rd56];
	shl.b32 	%r132, %r267, 2;
	add.s32 	%r34, %r28, %r132;
	ld.shared.f32 	%f309, [%r34];
	fma.rn.f32 	%f970, %f308, %f309, %f970;
	@%p49 bra 	$L__BB0_11;
	setp.eq.s32 	%p50, %r10, 2;
	cvt.u64.u32 	%rd57, %r6;
	cvt.u64.u32 	%rd58, %r267;
	add.s64 	%rd59, %rd58, %rd57;
	add.s64 	%rd60, %rd59, %rd4;
	shl.b64 	%rd61, %rd60, 2;
	add.s64 	%rd7, %rd1, %rd61;
	ld.global.f32 	%f310, [%rd7+4];
	ld.shared.f32 	%f311, [%r34+4];
	fma.rn.f32 	%f970, %f310, %f311, %f970;
	@%p50 bra 	$L__BB0_11;
	ld.global.f32 	%f312, [%rd7+8];
	ld.shared.f32 	%f313, [%r34+8];
	fma.rn.f32 	%f970, %f312, %f313, %f970;
	bra.uni 	$L__BB0_11;
$L__BB0_26:
	ld.param.f32 	%f965, [_Z25flash_attention_kernel_v2PKfS0_S0_PfS1_iiiif_param_9];
	setp.lt.s32 	%p9, %r12, %r65;
	selp.f32 	%f189, 0f00000000, 0fFF7FFFFF, %p9;
	mul.f32 	%f1008, %f965, %f189;
	add.s32 	%r83, %r12, 1;
	setp.lt.s32 	%p10, %r83, %r65;
	selp.f32 	%f190, 0f00000000, 0fFF7FFFFF, %p10;
	mul.f32 	%f1007, %f965, %f190;
	add.s32 	%r84, %r12, 2;
	setp.lt.s32 	%p11, %r84, %r65;
	selp.f32 	%f191, 0f00000000, 0fFF7FFFFF, %p11;
	mul.f32 	%f1006, %f965, %f191;
	add.s32 	%r85, %r12, 3;
	setp.lt.s32 	%p12, %r85, %r65;
	selp.f32 	%f192, 0f00000000, 0fFF7FFFFF, %p12;
	mul.f32 	%f1005, %f965, %f192;
	st.local.v4.f32 	[%rd3], {%f1008, %f1007, %f1006, %f1005};
	add.s32 	%r86, %r12, 4;
	setp.lt.s32 	%p13, %r86, %r65;
	selp.f32 	%f193, 0f00000000, 0fFF7FFFFF, %p13;
	mul.f32 	%f1004, %f965, %f193;
	add.s32 	%r87, %r12, 5;
	setp.lt.s32 	%p14, %r87, %r65;
	selp.f32 	%f194, 0f00000000, 0fFF7FFFFF, %p14;
	mul.f32 	%f1003, %f965, %f194;
	add.s32 	%r88, %r12, 6;
	setp.lt.s32 	%p15, %r88, %r65;
	selp.f32 	%f195, 0f00000000, 0fFF7FFFFF, %p15;
	mul.f32 	%f1002, %f965, %f195;
	add.s32 	%r89, %r12, 7;
	setp.lt.s32 	%p16, %r89, %r65;
	selp.f32 	%f196, 0f00000000, 0fFF7FFFFF, %p16;
	mul.f32 	%f1001, %f965, %f196;
	st.local.v4.f32 	[%rd3+16], {%f1004, %f1003, %f1002, %f1001};
	add.s32 	%r90, %r12, 8;
	setp.lt.s32 	%p17, %r90, %r65;
	selp.f32 	%f197, 0f00000000, 0fFF7FFFFF, %p17;
	mul.f32 	%f1000, %f965, %f197;
	add.s32 	%r91, %r12, 9;
	setp.lt.s32 	%p18, %r91, %r65;
	selp.f32 	%f198, 0f00000000, 0fFF7FFFFF, %p18;
	mul.f32 	%f999, %f965, %f198;
	add.s32 	%r92, %r12, 10;
	setp.lt.s32 	%p19, %r92, %r65;
	selp.f32 	%f199, 0f00000000, 0fFF7FFFFF, %p19;
	mul.f32 	%f998, %f965, %f199;
	add.s32 	%r93, %r12, 11;
	setp.lt.s32 	%p20, %r93, %r65;
	selp.f32 	%f200, 0f00000000, 0fFF7FFFFF, %p20;
	mul.f32 	%f997, %f965, %f200;
	st.local.v4.f32 	[%rd3+32], {%f1000, %f999, %f998, %f997};
	add.s32 	%r94, %r12, 12;
	setp.lt.s32 	%p21, %r94, %r65;
	selp.f32 	%f201, 0f00000000, 0fFF7FFFFF, %p21;
	mul.f32 	%f996, %f965, %f201;
	add.s32 	%r95, %r12, 13;
	setp.lt.s32 	%p22, %r95, %r65;
	selp.f32 	%f202, 0f00000000, 0fFF7FFFFF, %p22;
	mul.f32 	%f995, %f965, %f202;
	add.s32 	%r96, %r12, 14;
	setp.lt.s32 	%p23, %r96, %r65;
	selp.f32 	%f203, 0f00000000, 0fFF7FFFFF, %p23;
	mul.f32 	%f994, %f965, %f203;
	add.s32 	%r97, %r12, 15;
	setp.lt.s32 	%p24, %r97, %r65;
	selp.f32 	%f204, 0f00000000, 0fFF7FFFFF, %p24;
	mul.f32 	%f993, %f965, %f204;
	st.local.v4.f32 	[%rd3+48], {%f996, %f995, %f994, %f993};
	add.s32 	%r98, %r12, 16;
	setp.lt.s32 	%p25, %r98, %r65;
	selp.f32 	%f205, 0f00000000, 0fFF7FFFFF, %p25;
	mul.f32 	%f992, %f965, %f205;
	add.s32 	%r99, %r12, 17;
	setp.lt.s32 	%p26, %r99, %r65;
	selp.f32 	%f206, 0f00000000, 0fFF7FFFFF, %p26;
	mul.f32 	%f991, %f965, %f206;
	add.s32 	%r100, %r12, 18;
	setp.lt.s32 	%p27, %r100, %r65;
	selp.f32 	%f207, 0f00000000, 0fFF7FFFFF, %p27;
	mul.f32 	%f990, %f965, %f207;
	add.s32 	%r101, %r12, 19;
	setp.lt.s32 	%p28, %r101, %r65;
	selp.f32 	%f208, 0f00000000, 0fFF7FFFFF, %p28;
	mul.f32 	%f989, %f965, %f208;
	st.local.v4.f32 	[%rd3+64], {%f992, %f991, %f990, %f989};
	add.s32 	%r102, %r12, 20;
	setp.lt.s32 	%p29, %r102, %r65;
	selp.f32 	%f209, 0f00000000, 0fFF7FFFFF, %p29;
	mul.f32 	%f988, %f965, %f209;
	add.s32 	%r103, %r12, 21;
	setp.lt.s32 	%p30, %r103, %r65;
	selp.f32 	%f210, 0f00000000, 0fFF7FFFFF, %p30;
	mul.f32 	%f987, %f965, %f210;
	add.s32 	%r104, %r12, 22;
	setp.lt.s32 	%p31, %r104, %r65;
	selp.f32 	%f211, 0f00000000, 0fFF7FFFFF, %p31;
	mul.f32 	%f986, %f965, %f211;
	add.s32 	%r105, %r12, 23;
	setp.lt.s32 	%p32, %r105, %r65;
	selp.f32 	%f212, 0f00000000, 0fFF7FFFFF, %p32;
	mul.f32 	%f985, %f965, %f212;
	st.local.v4.f32 	[%rd3+80], {%f988, %f987, %f986, %f985};
	add.s32 	%r106, %r12, 24;
	setp.lt.s32 	%p33, %r106, %r65;
	selp.f32 	%f213, 0f00000000, 0fFF7FFFFF, %p33;
	mul.f32 	%f984, %f965, %f213;
	add.s32 	%r107, %r12, 25;
	setp.lt.s32 	%p34, %r107, %r65;
	selp.f32 	%f214, 0f00000000, 0fFF7FFFFF, %p34;
	mul.f32 	%f983, %f965, %f214;
	add.s32 	%r108, %r12, 26;
	setp.lt.s32 	%p35, %r108, %r65;
	selp.f32 	%f215, 0f00000000, 0fFF7FFFFF, %p35;
	mul.f32 	%f982, %f965, %f215;
	add.s32 	%r109, %r12, 27;
	setp.lt.s32 	%p36, %r109, %r65;
	selp.f32 	%f216, 0f00000000, 0fFF7FFFFF, %p36;
	mul.f32 	%f981, %f965, %f216;
	st.local.v4.f32 	[%rd3+96], {%f984, %f983, %f982, %f981};
	add.s32 	%r110, %r12, 28;
	setp.lt.s32 	%p37, %r110, %r65;
	selp.f32 	%f217, 0f00000000, 0fFF7FFFFF, %p37;
	mul.f32 	%f980, %f965, %f217;
	add.s32 	%r111, %r12, 29;
	setp.lt.s32 	%p38, %r111, %r65;
	selp.f32 	%f218, 0f00000000, 0fFF7FFFFF, %p38;
	mul.f32 	%f979, %f965, %f218;
	add.s32 	%r112, %r12, 30;
	setp.lt.s32 	%p39, %r112, %r65;
	selp.f32 	%f219, 0f00000000, 0fFF7FFFFF, %p39;
	mul.f32 	%f978, %f965, %f219;
	add.s32 	%r113, %r12, 31;
	setp.lt.s32 	%p40, %r113, %r65;
	selp.f32 	%f220, 0f00000000, 0fFF7FFFFF, %p40;
	mul.f32 	%f977, %f965, %f220;
	st.local.v4.f32 	[%rd3+112], {%f980, %f979, %f978, %f977};
$L__BB0_27:
	setp.lt.s32 	%p52, %r66, 1;
	max.f32 	%f315, %f1008, 0fFF7FFFFF;
	max.f32 	%f316, %f315, %f1007;
	max.f32 	%f317, %f316, %f1006;
	max.f32 	%f318, %f317, %f1005;
	max.f32 	%f319, %f318, %f1004;
	max.f32 	%f320, %f319, %f1003;
	max.f32 	%f321, %f320, %f1002;
	max.f32 	%f322, %f321, %f1001;
	max.f32 	%f323, %f322, %f1000;
	max.f32 	%f324, %f323, %f999;
	max.f32 	%f325, %f324, %f998;
	max.f32 	%f326, %f325, %f997;
	max.f32 	%f327, %f326, %f996;
	max.f32 	%f328, %f327, %f995;
	max.f32 	%f329, %f328, %f994;
	max.f32 	%f330, %f329, %f993;
	max.f32 	%f331, %f330, %f992;
	max.f32 	%f332, %f331, %f991;
	max.f32 	%f333, %f332, %f990;
	max.f32 	%f334, %f333, %f989;
	max.f32 	%f335, %f334, %f988;
	max.f32 	%f336, %f335, %f987;
	max.f32 	%f337, %f336, %f986;
	max.f32 	%f338, %f337, %f985;
	max.f32 	%f339, %f338, %f984;
	max.f32 	%f340, %f339, %f983;
	max.f32 	%f341, %f340, %f982;
	max.f32 	%f342, %f341, %f981;
	max.f32 	%f343, %f342, %f980;
	max.f32 	%f344, %f343, %f979;
	max.f32 	%f345, %f344, %f978;
	max.f32 	%f346, %f345, %f977;
	max.f32 	%f968, %f2, %f346;
	sub.f32 	%f347, %f2, %f968;
	fma.rn.f32 	%f348, %f347, 0f3BBB989D, 0f3F000000;
	cvt.sat.f32.f32 	%f349, %f348;
	mov.f32 	%f350, 0f4B400001;
	mov.f32 	%f351, 0f437C0000;
	fma.rm.f32 	%f352, %f349, %f351, %f350;
	add.f32 	%f353, %f352, 0fCB40007F;
	neg.f32 	%f354, %f353;
	fma.rn.f32 	%f355, %f347, 0f3FB8AA3B, %f354;
	fma.rn.f32 	%f356, %f347, 0f32A57060, %f355;
	mov.b32 	%r133, %f352;
	shl.b32 	%r134, %r133, 23;
	mov.b32 	%f357, %r134;
	ex2.approx.ftz.f32 	%f358, %f356;
	mul.f32 	%f114, %f358, %f357;
	@%p52 bra 	$L__BB0_57;
	setp.lt.u32 	%p85, %r66, 16;
	mov.b32 	%r270, 0;
	@%p85 bra 	$L__BB0_31;
	mov.b32 	%r277, 0;
$L__BB0_30:
	.pragma "nounroll";
	mul.wide.u32 	%rd64, %r277, 4;
	add.s64 	%rd65, %rd2, %rd64;
	ld.local.v4.f32 	{%f744, %f745, %f746, %f747}, [%rd65];
	mul.f32 	%f748, %f114, %f744;
	mul.f32 	%f749, %f114, %f745;
	mul.f32 	%f750, %f114, %f746;
	mul.f32 	%f751, %f114, %f747;
	st.local.v4.f32 	[%rd65], {%f748, %f749, %f750, %f751};
	ld.local.v4.f32 	{%f752, %f753, %f754, %f755}, [%rd65+16];
	mul.f32 	%f756, %f114, %f752;
	mul.f32 	%f757, %f114, %f753;
	mul.f32 	%f758, %f114, %f754;
	mul.f32 	%f759, %f114, %f755;
	st.local.v4.f32 	[%rd65+16], {%f756, %f757, %f758, %f759};
	ld.local.v4.f32 	{%f760, %f761, %f762, %f763}, [%rd65+32];
	mul.f32 	%f764, %f114, %f760;
	mul.f32 	%f765, %f114, %f761;
	mul.f32 	%f766, %f114, %f762;
	mul.f32 	%f767, %f114, %f763;
	st.local.v4.f32 	[%rd65+32], {%f764, %f765, %f766, %f767};
	ld.local.v4.f32 	{%f768, %f769, %f770, %f771}, [%rd65+48];
	mul.f32 	%f772, %f114, %f768;
	mul.f32 	%f773, %f114, %f769;
	mul.f32 	%f774, %f114, %f770;
	mul.f32 	%f775, %f114, %f771;
	st.local.v4.f32 	[%rd65+48], {%f772, %f773, %f774, %f775};
	add.s32 	%r277, %r277, 16;
	setp.eq.s32 	%p86, %r277, %r9;
	mov.u32 	%r270, %r9;
	@%p86 bra 	$L__BB0_31;
	bra.uni 	$L__BB0_30;
$L__BB0_31:
	add.s32 	%r36, %r7, -1;
	add.s32 	%r37, %r8, -1;
	setp.eq.s32 	%p87, %r7, 0;
	@%p87 bra 	$L__BB0_41;
	setp.lt.u32 	%p88, %r36, 7;
	@%p88 bra 	$L__BB0_34;
	mul.wide.u32 	%rd66, %r270, 4;
	add.s64 	%rd67, %rd2, %rd66;
	ld.local.f32 	%f776, [%rd67];
	mul.f32 	%f777, %f114, %f776;
	st.local.f32 	[%rd67], %f777;
	ld.local.f32 	%f778, [%rd67+4];
	mul.f32 	%f779, %f114, %f778;
	st.local.f32 	[%rd67+4], %f779;
	ld.local.f32 	%f780, [%rd67+8];
	mul.f32 	%f781, %f114, %f780;
	st.local.f32 	[%rd67+8], %f781;
	ld.local.f32 	%f782, [%rd67+12];
	mul.f32 	%f783, %f114, %f782;
	st.local.f32 	[%rd67+12], %f783;
	ld.local.f32 	%f784, [%rd67+16];
	mul.f32 	%f785, %f114, %f784;
	st.local.f32 	[%rd67+16], %f785;
	ld.local.f32 	%f786, [%rd67+20];
	mul.f32 	%f787, %f114, %f786;
	st.local.f32 	[%rd67+20], %f787;
	ld.local.f32 	%f788, [%rd67+24];
	mul.f32 	%f789, %f114, %f788;
	st.local.f32 	[%rd67+24], %f789;
	ld.local.f32 	%f790, [%rd67+28];
	mul.f32 	%f791, %f114, %f790;
	st.local.f32 	[%rd67+28], %f791;
	add.s32 	%r270, %r270, 8;
$L__BB0_34:
	setp.eq.s32 	%p89, %r8, 0;
	@%p89 bra 	$L__BB0_41;
	setp.lt.u32 	%p90, %r37, 3;
	@%p90 bra 	$L__BB0_37;
	mul.wide.u32 	%rd68, %r270, 4;
	add.s64 	%rd69, %rd2, %rd68;
	ld.local.f32 	%f792, [%rd69];
	mul.f32 	%f793, %f114, %f792;
	st.local.f32 	[%rd69], %f793;
	ld.local.f32 	%f794, [%rd69+4];
	mul.f32 	%f795, %f114, %f794;
	st.local.f32 	[%rd69+4], %f795;
	ld.local.f32 	%f796, [%rd69+8];
	mul.f32 	%f797, %f114, %f796;
	st.local.f32 	[%rd69+8], %f797;
	ld.local.f32 	%f798, [%rd69+12];
	mul.f32 	%f799, %f114, %f798;
	st.local.f32 	[%rd69+12], %f799;
	add.s32 	%r270, %r270, 4;
$L__BB0_37:
	setp.eq.s32 	%p91, %r10, 0;
	@%p91 bra 	$L__BB0_41;
	setp.eq.s32 	%p92, %r10, 1;
	mul.wide.u32 	%rd70, %r270, 4;
	add.s64 	%rd8, %rd2, %rd70;
	ld.local.f32 	%f800, [%rd8];
	mul.f32 	%f801, %f114, %f800;
	st.local.f32 	[%rd8], %f801;
	@%p92 bra 	$L__BB0_41;
	setp.eq.s32 	%p93, %r10, 2;
	ld.local.f32 	%f802, [%rd8+4];
	mul.f32 	%f803, %f114, %f802;
	st.local.f32 	[%rd8+4], %f803;
	@%p93 bra 	$L__BB0_41;
	ld.local.f32 	%f804, [%rd8+8];
	mul.f32 	%f805, %f114, %f804;
	st.local.f32 	[%rd8+8], %f805;
$L__BB0_41:
	mov.f32 	%f1012, 0f00000000;
	mov.b32 	%r272, 0;
$L__BB0_42:
	add.s32 	%r233, %r12, %r272;
	setp.ge.s32 	%p94, %r233, %r65;
	@%p94 bra 	$L__BB0_56;
	add.s32 	%r235, %r66, -1;
	setp.lt.u32 	%p95, %r235, 15;
	mul.wide.u32 	%rd71, %r272, 4;
	add.s64 	%rd72, %rd3, %rd71;
	ld.local.f32 	%f807, [%rd72];
	sub.f32 	%f808, %f807, %f968;
	fma.rn.f32 	%f809, %f808, 0f3BBB989D, 0f3F000000;
	cvt.sat.f32.f32 	%f810, %f809;
	mov.f32 	%f811, 0f4B400001;
	mov.f32 	%f812, 0f437C0000;
	fma.rm.f32 	%f813, %f810, %f812, %f811;
	add.f32 	%f814, %f813, 0fCB40007F;
	neg.f32 	%f815, %f814;
	fma.rn.f32 	%f816, %f808, 0f3FB8AA3B, %f815;
	fma.rn.f32 	%f817, %f808, 0f32A57060, %f816;
	mov.b32 	%r236, %f813;
	shl.b32 	%r237, %r236, 23;
	mov.b32 	%f818, %r237;
	ex2.approx.ftz.f32 	%f819, %f817;
	mul.f32 	%f116, %f819, %f818;
	add.f32 	%f1012, %f1012, %f116;
	shl.b32 	%r238, %r272, 8;
	mov.u32 	%r239, _ZZ25flash_attention_kernel_v2PKfS0_S0_PfS1_iiiifE6V_tile;
	add.s32 	%r43, %r239, %r238;
	mov.b32 	%r275, 0;
	@%p95 bra 	$L__BB0_46;
	mov.b32 	%r273, 0;
$L__BB0_45:
	.pragma "nounroll";
	shl.b32 	%r241, %r273, 2;
	add.s32 	%r242, %r43, %r241;
	ld.shared.f32 	%f820, [%r242];
	mul.wide.u32 	%rd73, %r273, 4;
	add.s64 	%rd74, %rd2, %rd73;
	ld.local.v4.f32 	{%f821, %f822, %f823, %f824}, [%rd74];
	fma.rn.f32 	%f825, %f116, %f820, %f821;
	ld.shared.f32 	%f826, [%r242+4];
	fma.rn.f32 	%f827, %f116, %f826, %f822;
	ld.shared.f32 	%f828, [%r242+8];
	fma.rn.f32 	%f829, %f116, %f828, %f823;
	ld.shared.f32 	%f830, [%r242+12];
	fma.rn.f32 	%f831, %f116, %f830, %f824;
	st.local.v4.f32 	[%rd74], {%f825, %f827, %f829, %f831};
	ld.shared.f32 	%f832, [%r242+16];
	ld.local.v4.f32 	{%f833, %f834, %f835, %f836}, [%rd74+16];
	fma.rn.f32 	%f837, %f116, %f832, %f833;
	ld.shared.f32 	%f838, [%r242+20];
	fma.rn.f32 	%f839, %f116, %f838, %f834;
	ld.shared.f32 	%f840, [%r242+24];
	fma.rn.f32 	%f841, %f116, %f840, %f835;
	ld.shared.f32 	%f842, [%r242+28];
	fma.rn.f32 	%f843, %f116, %f842, %f836;
	st.local.v4.f32 	[%rd74+16], {%f837, %f839, %f841, %f843};
	ld.shared.f32 	%f844, [%r242+32];
	ld.local.v4.f32 	{%f845, %f846, %f847, %f848}, [%rd74+32];
	fma.rn.f32 	%f849, %f116, %f844, %f845;
	ld.shared.f32 	%f850, [%r242+36];
	fma.rn.f32 	%f851, %f116, %f850, %f846;
	ld.shared.f32 	%f852, [%r242+40];
	fma.rn.f32 	%f853, %f116, %f852, %f847;
	ld.shared.f32 	%f854, [%r242+44];
	fma.rn.f32 	%f855, %f116, %f854, %f848;
	st.local.v4.f32 	[%rd74+32], {%f849, %f851, %f853, %f855};
	ld.shared.f32 	%f856, [%r242+48];
	ld.local.v4.f32 	{%f857, %f858, %f859, %f860}, [%rd74+48];
	fma.rn.f32 	%f861, %f116, %f856, %f857;
	ld.shared.f32 	%f862, [%r242+52];
	fma.rn.f32 	%f863, %f116, %f862, %f858;
	ld.shared.f32 	%f864, [%r242+56];
	fma.rn.f32 	%f865, %f116, %f864, %f859;
	ld.shared.f32 	%f866, [%r242+60];
	fma.rn.f32 	%f867, %f116, %f866, %f860;
	st.local.v4.f32 	[%rd74+48], {%f861, %f863, %f865, %f867};
	add.s32 	%r273, %r273, 16;
	setp.eq.s32 	%p96, %r273, %r9;
	mov.u32 	%r275, %r9;
	@%p96 bra 	$L__BB0_46;
	bra.uni 	$L__BB0_45;
$L__BB0_46:
	setp.eq.s32 	%p97, %r7, 0;
	@%p97 bra 	$L__BB0_56;
	setp.lt.u32 	%p98, %r36, 7;
	@%p98 bra 	$L__BB0_49;
	shl.b32 	%r243, %r275, 2;
	add.s32 	%r244, %r43, %r243;
	ld.shared.f32 	%f868, [%r244];
	mul.wide.u32 	%rd75, %r275, 4;
	add.s64 	%rd76, %rd2, %rd75;
	ld.local.f32 	%f869, [%rd76];
	fma.rn.f32 	%f870, %f116, %f868, %f869;
	st.local.f32 	[%rd76], %f870;
	ld.shared.f32 	%f871, [%r244+4];
	ld.local.f32 	%f872, [%rd76+4];
	fma.rn.f32 	%f873, %f116, %f871, %f872;
	st.local.f32 	[%rd76+4], %f873;
	ld.shared.f32 	%f874, [%r244+8];
	ld.local.f32 	%f875, [%rd76+8];
	fma.rn.f32 	%f876, %f116, %f874, %f875;
	st.local.f32 	[%rd76+8], %f876;
	ld.shared.f32 	%f877, [%r244+12];
	ld.local.f32 	%f878, [%rd76+12];
	fma.rn.f32 	%f879, %f116, %f877, %f878;
	st.local.f32 	[%rd76+12], %f879;
	ld.shared.f32 	%f880, [%r244+16];
	ld.local.f32 	%f881, [%rd76+16];
	fma.rn.f32 	%f882, %f116, %f880, %f881;
	st.local.f32 	[%rd76+16], %f882;
	ld.shared.f32 	%f883, [%r244+20];
	ld.local.f32 	%f884, [%rd76+20];
	fma.rn.f32 	%f885, %f116, %f883, %f884;
	st.local.f32 	[%rd76+20], %f885;
	ld.shared.f32 	%f886, [%r244+24];
	ld.local.f32 	%f887, [%rd76+24];
	fma.rn.f32 	%f888, %f116, %f886, %f887;
	st.local.f32 	[%rd76+24], %f888;
	ld.shared.f32 	%f889, [%r244+28];
	ld.local.f32 	%f890, [%rd76+28];
	fma.rn.f32 	%f891, %f116, %f889, %f890;
	st.local.f32 	[%rd76+28], %f891;
	add.s32 	%r275, %r275, 8;
$L__BB0_49:
	setp.eq.s32 	%p99, %r8, 0;
	@%p99 bra 	$L__BB0_56;
	setp.lt.u32 	%p100, %r37, 3;
	@%p100 bra 	$L__BB0_52;
	shl.b32 	%r245, %r275, 2;
	add.s32 	%r246, %r43, %r245;
	ld.shared.f32 	%f892, [%r246];
	mul.wide.u32 	%rd77, %r275, 4;
	add.s64 	%rd78, %rd2, %rd77;
	ld.local.f32 	%f893, [%rd78];
	fma.rn.f32 	%f894, %f116, %f892, %f893;
	st.local.f32 	[%rd78], %f894;
	ld.shared.f32 	%f895, [%r246+4];
	ld.local.f32 	%f896, [%rd78+4];
	fma.rn.f32 	%f897, %f116, %f895, %f896;
	st.local.f32 	[%rd78+4], %f897;
	ld.shared.f32 	%f898, [%r246+8];
	ld.local.f32 	%f899, [%rd78+8];
	fma.rn.f32 	%f900, %f116, %f898, %f899;
	st.local.f32 	[%rd78+8], %f900;
	ld.shared.f32 	%f901, [%r246+12];
	ld.local.f32 	%f902, [%rd78+12];
	fma.rn.f32 	%f903, %f116, %f901, %f902;
	st.local.f32 	[%rd78+12], %f903;
	add.s32 	%r275, %r275, 4;
$L__BB0_52:
	setp.eq.s32 	%p101, %r10, 0;
	@%p101 bra 	$L__BB0_56;
	setp.eq.s32 	%p102, %r10, 1;
	shl.b32 	%r247, %r275, 2;
	add.s32 	%r52, %r43, %r247;
	ld.shared.f32 	%f904, [%r52];
	mul.wide.u32 	%rd79, %r275, 4;
	add.s64 	%rd9, %rd2, %rd79;
	ld.local.f32 	%f905, [%rd9];
	fma.rn.f32 	%f906, %f116, %f904, %f905;
	st.local.f32 	[%rd9], %f906;
	@%p102 bra 	$L__BB0_56;
	setp.eq.s32 	%p103, %r10, 2;
	ld.shared.f32 	%f907, [%r52+4];
	ld.local.f32 	%f908, [%rd9+4];
	fma.rn.f32 	%f909, %f116, %f907, %f908;
	st.local.f32 	[%rd9+4], %f909;
	@%p103 bra 	$L__BB0_56;
	ld.shared.f32 	%f910, [%r52+8];
	ld.local.f32 	%f911, [%rd9+8];
	fma.rn.f32 	%f912, %f116, %f910, %f911;
	st.local.f32 	[%rd9+8], %f912;
$L__BB0_56:
	add.s32 	%r272, %r272, 1;
	setp.eq.s32 	%p104, %r272, 32;
	@%p104 bra 	$L__BB0_121;
	bra.uni 	$L__BB0_42;
$L__BB0_57:
	setp.ge.s32 	%p53, %r12, %r65;
	mov.f32 	%f1012, 0f00000000;
	@%p53 bra 	$L__BB0_59;
	sub.f32 	%f360, %f1008, %f968;
	fma.rn.f32 	%f361, %f360, 0f3BBB989D, 0f3F000000;
	cvt.sat.f32.f32 	%f362, %f361;
	mov.f32 	%f363, 0f4B400001;
	mov.f32 	%f364, 0f437C0000;
	fma.rm.f32 	%f365, %f362, %f364, %f363;
	add.f32 	%f366, %f365, 0fCB40007F;
	neg.f32 	%f367, %f366;
	fma.rn.f32 	%f368, %f360, 0f3FB8AA3B, %f367;
	fma.rn.f32 	%f369, %f360, 0f32A57060, %f368;
	mov.b32 	%r135, %f365;
	shl.b32 	%r136, %r135, 23;
	mov.b32 	%f370, %r136;
	ex2.approx.ftz.f32 	%f371, %f369;
	fma.rn.f32 	%f1012, %f371, %f370, 0f00000000;
$L__BB0_59:
	add.s32 	%r137, %r12, 1;
	setp.ge.s32 	%p54, %r137, %r65;
	@%p54 bra 	$L__BB0_61;
	sub.f32 	%f372, %f1007, %f968;
	fma.rn.f32 	%f373, %f372, 0f3BBB989D, 0f3F000000;
	cvt.sat.f32.f32 	%f374, %f373;
	mov.f32 	%f375, 0f4B400001;
	mov.f32 	%f376, 0f437C0000;
	fma.rm.f32 	%f377, %f374, %f376, %f375;
	add.f32 	%f378, %f377, 0fCB40007F;
	neg.f32 	%f379, %f378;
	fma.rn.f32 	%f380, %f372, 0f3FB8AA3B, %f379;
	fma.rn.f32 	%f381, %f372, 0f32A57060, %f380;
	mov.b32 	%r138, %f377;
	shl.b32 	%r139, %r138, 23;
	mov.b32 	%f382, %r139;
	ex2.approx.ftz.f32 	%f383, %f381;
	fma.rn.f32 	%f1012, %f383, %f382, %f1012;
$L__BB0_61:
	add.s32 	%r140, %r12, 2;
	setp.ge.s32 	%p55, %r140, %r65;
	@%p55 bra 	$L__BB0_63;
	sub.f32 	%f384, %f1006, %f968;
	fma.rn.f32 	%f385, %f384, 0f3BBB989D, 0f3F000000;
	cvt.sat.f32.f32 	%f386, %f385;
	mov.f32 	%f387, 0f4B400001;
	mov.f32 	%f388, 0f437C0000;
	fma.rm.f32 	%f389, %f386, %f388, %f387;
	add.f32 	%f390, %f389, 0fCB40007F;
	neg.f32 	%f391, %f390;
	fma.rn.f32 	%f392, %f384, 0f3FB8AA3B, %f391;
	fma.rn.f32 	%f393, %f384, 0f32A57060, %f392;
	mov.b32 	%r141, %f389;
	shl.b32 	%r142, %r141, 23;
	mov.b32 	%f394, %r142;
	ex2.approx.ftz.f32 	%f395, %f393;
	fma.rn.f32 	%f1012, %f395, %f394, %f1012;
$L__BB0_63:
	add.s32 	%r143, %r12, 3;
	setp.ge.s32 	%p56, %r143, %r65;
	@%p56 bra 	$L__BB0_65;
	sub.f32 	%f396, %f1005, %f968;
	fma.rn.f32 	%f397, %f396, 0f3BBB989D, 0f3F000000;
	cvt.sat.f32.f32 	%f398, %f397;
	mov.f32 	%f399, 0f4B400001;
	mov.f32 	%f400, 0f437C0000;
	fma.rm.f32 	%f401, %f398, %f400, %f399;
	add.f32 	%f402, %f401, 0fCB40007F;
	neg.f32 	%f403, %f402;
	fma.rn.f32 	%f404, %f396, 0f3FB8AA3B, %f403;
	fma.rn.f32 	%f405, %f396, 0f32A57060, %f404;
	mov.b32 	%r144, %f401;
	shl.b32 	%r145, %r144, 23;
	mov.b32 	%f406, %r145;
	ex2.approx.ftz.f32 	%f407, %f405;
	fma.rn.f32 	%f1012, %f407, %f406, %f1012;
$L__BB0_65:
	add.s32 	%r146, %r12, 4;
	setp.ge.s32 	%p57, %r146, %r65;
	@%p57 bra 	$L__BB0_67;
	sub.f32 	%f408, %f1004, %f968;
	fma.rn.f32 	%f409, %f408, 0f3BBB989D, 0f3F000000;
	cvt.sat.f32.f32 	%f410, %f409;
	mov.f32 	%f411, 0f4B400001;
	mov.f32 	%f412, 0f437C0000;
	fma.rm.f32 	%f413, %f410, %f412, %f411;
	add.f32 	%f414, %f413, 0fCB40007F;
	neg.f32 	%f415, %f414;
	fma.rn.f32 	%f416, %f408, 0f3FB8AA3B, %f415;
	fma.rn.f32 	%f417, %f408, 0f32A57060, %f416;
	mov.b32 	%r147, %f413;
	shl.b32 	%r148, %r147, 23;
	mov.b32 	%f418, %r148;
	ex2.approx.ftz.f32 	%f419, %f417;
	fma.rn.f32 	%f1012, %f419, %f418, %f1012;
$L__BB0_67:
	add.s32 	%r149, %r12, 5;
	setp.ge.s32 	%p58, %r149, %r65;
	@%p58 bra 	$L__BB0_69;
	sub.f32 	%f420, %f1003, %f968;
	fma.rn.f32 	%f421, %f420, 0f3BBB989D, 0f3F000000;
	cvt.sat.f32.f32 	%f422, %f421;
	mov.f32 	%f423, 0f4B400001;
	mov.f32 	%f424, 0f437C0000;
	fma.rm.f32 	%f425, %f422, %f424, %f423;
	add.f32 	%f426, %f425, 0fCB40007F;
	neg.f32 	%f427, %f426;
	fma.rn.f32 	%f428, %f420, 0f3FB8AA3B, %f427;
	fma.rn.f32 	%f429, %f420, 0f32A57060, %f428;
	mov.b32 	%r150, %f425;
	shl.b32 	%r151, %r150, 23;
	mov.b32 	%f430, %r151;
	ex2.approx.ftz.f32 	%f431, %f429;
	fma.rn.f32 	%f1012, %f431, %f430, %f1012;
$L__BB0_69:
	add.s32 	%r152, %r12, 6;
	setp.ge.s32 	%p59, %r152, %r65;
	@%p59 bra 	$L__BB0_71;
	sub.f32 	%f432, %f1002, %f968;
	fma.rn.f32 	%f433, %f432, 0f3BBB989D, 0f3F000000;
	cvt.sat.f32.f32 	%f434, %f433;
	mov.f32 	%f435, 0f4B400001;
	mov.f32 	%f436, 0f437C0000;
	fma.rm.f32 	%f437, %f434, %f436, %f435;
	add.f32 	%f438, %f437, 0fCB40007F;
	neg.f32 	%f439, %f438;
	fma.rn.f32 	%f440, %f432, 0f3FB8AA3B, %f439;
	fma.rn.f32 	%f441, %f432, 0f32A57060, %f440;
	mov.b32 	%r153, %f437;
	shl.b32 	%r154, %r153, 23;
	mov.b32 	%f442, %r154;
	ex2.approx.ftz.f32 	%f443, %f441;
	fma.rn.f32 	%f1012, %f443, %f442, %f1012;
$L__BB0_71:
	add.s32 	%r155, %r12, 7;
	setp.ge.s32 	%p60, %r155, %r65;
	@%p60 bra 	$L__BB0_73;
	sub.f32 	%f444, %f1001, %f968;
	fma.rn.f32 	%f445, %f444, 0f3BBB989D, 0f3F000000;
	cvt.sat.f32.f32 	%f446, %f445;
	mov.f32 	%f447, 0f4B400001;
	mov.f32 	%f448, 0f437C0000;
	fma.rm.f32 	%f449, %f446, %f448, %f447;
	add.f32 	%f450, %f449, 0fCB40007F;
	neg.f32 	%f451, %f450;
	fma.rn.f32 	%f452, %f444, 0f3FB8AA3B, %f451;
	fma.rn.f32 	%f453, %f444, 0f32A57060, %f452;
	mov.b32 	%r156, %f449;
	shl.b32 	%r157, %r156, 23;
	mov.b32 	%f454, %r157;
	ex2.approx.ftz.f32 	%f455, %f453;
	fma.rn.f32 	%f1012, %f455, %f454, %f1012;
$L__BB0_73:
	add.s32 	%r158, %r12, 8;
	setp.ge.s32 	%p61, %r158, %r65;
	@%p61 bra 	$L__BB0_75;
	sub.f32 	%f456, %f1000, %f968;
	fma.rn.f32 	%f457, %f456, 0f3BBB989D, 0f3F000000;
	cvt.sat.f32.f32 	%f458, %f457;
	mov.f32 	%f459, 0f4B400001;
	mov.f32 	%f460, 0f437C0000;
	fma.rm.f32 	%f461, %f458, %f460, %f459;
	add.f32 	%f462, %f461, 0fCB40007F;
	neg.f32 	%f463, %f462;
	fma.rn.f32 	%f464, %f456, 0f3FB8AA3B, %f463;
	fma.rn.f32 	%f465, %f456, 0f32A57060, %f464;
	mov.b32 	%r159, %f461;
	shl.b32 	%r160, %r159, 23;
	mov.b32 	%f466, %r160;
	ex2.approx.ftz.f32 	%f467, %f465;
	fma.rn.f32 	%f1012, %f467, %f466, %f1012;
$L__BB0_75:
	add.s32 	%r161, %r12, 9;
	setp.ge.s32 	%p62, %r161, %r65;
	@%p62 bra 	$L__BB0_77;
	sub.f32 	%f468, %f999, %f968;
	fma.rn.f32 	%f469, %f468, 0f3BBB989D, 0f3F000000;
	cvt.sat.f32.f32 	%f470, %f469;
	mov.f32 	%f471, 0f4B400001;
	mov.f32 	%f472, 0f437C0000;
	fma.rm.f32 	%f473, %f470, %f472, %f471;
	add.f32 	%f474, %f473, 0fCB40007F;
	neg.f32 	%f475, %f474;
	fma.rn.f32 	%f476, %f468, 0f3FB8AA3B, %f475;
	fma.rn.f32 	%f477, %f468, 0f32A57060, %f476;
	mov.b32 	%r162, %f473;
	shl.b32 	%r163, %r162, 23;
	mov.b32 	%f478, %r163;
	ex2.approx.ftz.f32 	%f479, %f477;
	fma.rn.f32 	%f1012, %f479, %f478, %f1012;
$L__BB0_77:
	add.s32 	%r164, %r12, 10;
	setp.ge.s32 	%p63, %r164, %r65;
	@%p63 bra 	$L__BB0_79;
	sub.f32 	%f480, %f998, %f968;
	fma.rn.f32 	%f481, %f480, 0f3BBB989D, 0f3F000000;
	cvt.sat.f32.f32 	%f482, %f481;
	mov.f32 	%f483, 0f4B400001;
	mov.f32 	%f484, 0f437C0000;
	fma.rm.f32 	%f485, %f482, %f484, %f483;
	add.f32 	%f486, %f485, 0fCB40007F;
	neg.f32 	%f487, %f486;
	fma.rn.f32 	%f488, %f480, 0f3FB8AA3B, %f487;
	fma.rn.f32 	%f489, %f480, 0f32A57060, %f488;
	mov.b32 	%r165, %f485;
	shl.b32 	%r166, %r165, 23;
	mov.b32 	%f490, %r166;
	ex2.approx.ftz.f32 	%f491, %f489;
	fma.rn.f32 	%f1012, %f491, %f490, %f1012;
$L__BB0_79:
	add.s32 	%r167, %r12, 11;
	setp.ge.s32 	%p64, %r167, %r65;
	@%p64 bra 	$L__BB0_81;
	sub.f32 	%f492, %f997, %f968;
	fma.rn.f32 	%f493, %f492, 0f3BBB989D, 0f3F000000;
	cvt.sat.f32.f32 	%f494, %f493;
	mov.f32 	%f495, 0f4B400001;
	mov.f32 	%f496, 0f437C0000;
	fma.rm.f32 	%f497, %f494, %f496, %f495;
	add.f32 	%f498, %f497, 0fCB40007F;
	neg.f32 	%f499, %f498;
	fma.rn.f32 	%f500, %f492, 0f3FB8AA3B, %f499;
	fma.rn.f32 	%f501, %f492, 0f32A57060, %f500;
	mov.b32 	%r168, %f497;
	shl.b32 	%r169, %r168, 23;
	mov.b32 	%f502, %r169;
	ex2.approx.ftz.f32 	%f503, %f501;
	fma.rn.f32 	%f1012, %f503, %f502, %f1012;
$L__BB0_81:
	add.s32 	%r170, %r12, 12;
	setp.ge.s32 	%p65, %r170, %r65;
	@%p65 bra 	$L__BB0_83;
	sub.f32 	%f504, %f996, %f968;
	fma.rn.f32 	%f505, %f504, 0f3BBB989D, 0f3F000000;
	cvt.sat.f32.f32 	%f506, %f505;
	mov.f32 	%f507, 0f4B400001;
	mov.f32 	%f508, 0f437C0000;
	fma.rm.f32 	%f509, %f506, %f508, %f507;
	add.f32 	%f510, %f509, 0fCB40007F;
	neg.f32 	%f511, %f510;
	fma.rn.f32 	%f512, %f504, 0f3FB8AA3B, %f511;
	fma.rn.f32 	%f513, %f504, 0f32A57060, %f512;
	mov.b32 	%r171, %f509;
	shl.b32 	%r172, %r171, 23;
	mov.b32 	%f514, %r172;
	ex2.approx.ftz.f32 	%f515, %f513;
	fma.rn.f32 	%f1012, %f515, %f514, %f1012;
$L__BB0_83:
	add.s32 	%r173, %r12, 13;
	setp.ge.s32 	%p66, %r173, %r65;
	@%p66 bra 	$L__BB0_85;
	sub.f32 	%f516, %f995, %f968;
	fma.rn.f32 	%f517, %f516, 0f3BBB989D, 0f3F000000;
	cvt.sat.f32.f32 	%f518, %f517;
	mov.f32 	%f519, 0f4B400001;
	mov.f32 	%f520, 0f437C0000;
	fma.rm.f32 	%f521, %f518, %f520, %f519;
	add.f32 	%f522, %f521, 0fCB40007F;
	neg.f32 	%f523, %f522;
	fma.rn.f32 	%f524, %f516, 0f3FB8AA3B, %f523;
	fma.rn.f32 	%f525, %f516, 0f32A57060, %f524;
	mov.b32 	%r174, %f521;
	shl.b32 	%r175, %r174, 23;
	mov.b32 	%f526, %r175;
	ex2.approx.ftz.f32 	%f527, %f525;
	fma.rn.f32 	%f1012, %f527, %f526, %f1012;
$L__BB0_85:
	add.s32 	%r176, %r12, 14;
	setp.ge.s32 	%p67, %r176, %r65;
	@%p67 bra 	$L__BB0_87;
	sub.f32 	%f528, %f994, %f968;
	fma.rn.f32 	%f529, %f528, 0f3BBB989D, 0f3F000000;
	cvt.sat.f32.f32 	%f530, %f529;
	mov.f32 	%f531, 0f4B400001;
	mov.f32 	%f532, 0f437C0000;
	fma.rm.f32 	%f533, %f530, %f532, %f531;
	add.f32 	%f534, %f533, 0fCB40007F;
	neg.f32 	%f535, %f534;
	fma.rn.f32 	%f536, %f528, 0f3FB8AA3B, %f535;
	fma.rn.f32 	%f537, %f528, 0f32A57060, %f536;
	mov.b32 	%r177, %f533;
	shl.b32 	%r178, %r177, 23;
	mov.b32 	%f538, %r178;
	ex2.approx.ftz.f32 	%f539, %f537;
	fma.rn.f32 	%f1012, %f539, %f538, %f1012;
$L__BB0_87:
	add.s32 	%r179, %r12, 15;
	setp.ge.s32 	%p68, %r179, %r65;
	@%p68 bra 	$L__BB0_89;
	sub.f32 	%f540, %f993, %f968;
	fma.rn.f32 	%f541, %f540, 0f3BBB989D, 0f3F000000;
	cvt.sat.f32.f32 	%f542, %f541;
	mov.f32 	%f543, 0f4B400001;
	mov.f32 	%f544, 0f437C0000;
	fma.rm.f32 	%f545, %f542, %f544, %f543;
	add.f32 	%f546, %f545, 0fCB40007F;
	neg.f32 	%f547, %f546;
	fma.rn.f32 	%f548, %f540, 0f3FB8AA3B, %f547;
	fma.rn.f32 	%f549, %f540, 0f32A57060, %f548;
	mov.b32 	%r180, %f545;
	shl.b32 	%r181, %r180, 23;
	mov.b32 	%f550, %r181;
	ex2.approx.ftz.f32 	%f551, %f549;
	fma.rn.f32 	%f1012, %f551, %f550, %f1012;
$L__BB0_89:
	add.s32 	%r182, %r12, 16;
	setp.ge.s32 	%p69, %r182, %r65;
	@%p69 bra 	$L__BB0_91;
	sub.f32 	%f552, %f992, %f968;
	fma.rn.f32 	%f553, %f552, 0f3BBB989D, 0f3F000000;
	cvt.sat.f32.f32 	%f554, %f553;
	mov.f32 	%f555, 0f4B400001;
	mov.f32 	%f556, 0f437C0000;
	fma.rm.f32 	%f557, %f554, %f556, %f555;
	add.f32 	%f558, %f557, 0fCB40007F;
	neg.f32 	%f559, %f558;
	fma.rn.f32 	%f560, %f552, 0f3FB8AA3B, %f559;
	fma.rn.f32 	%f561, %f552, 0f32A57060, %f560;
	mov.b32 	%r183, %f557;
	shl.b32 	%r184, %r183, 23;
	mov.b32 	%f562, %r184;
	ex2.approx.ftz.f32 	%f563, %f561;
	fma.rn.f32 	%f1012, %f563, %f562, %f1012;
$L__BB0_91:
	add.s32 	%r185, %r12, 17;
	setp.ge.s32 	%p70, %r185, %r65;
	@%p70 bra 	$L__BB0_93;
	sub.f32 	%f564, %f991, %f968;
	fma.rn.f32 	%f565, %f564, 0f3BBB989D, 0f3F000000;
	cvt.sat.f32.f32 	%f566, %f565;
	mov.f32 	%f567, 0f4B400001;
	mov.f32 	%f568, 0f437C0000;
	fma.rm.f32 	%f569, %f566, %f568, %f567;
	add.f32 	%f570, %f569, 0fCB40007F;
	neg.f32 	%f571, %f570;
	fma.rn.f32 	%f572, %f564, 0f3FB8AA3B, %f571;
	fma.rn.f32 	%f573, %f564, 0f32A57060, %f572;
	mov.b32 	%r186, %f569;
	shl.b32 	%r187, %r186, 23;
	mov.b32 	%f574, %r187;
	ex2.approx.ftz.f32 	%f575, %f573;
	fma.rn.f32 	%f1012, %f575, %f574, %f1012;
$L__BB0_93:
	add.s32 	%r188, %r12, 18;
	setp.ge.s32 	%p71, %r188, %r65;
	@%p71 bra 	$L__BB0_95;
	sub.f32 	%f576, %f990, %f968;
	fma.rn.f32 	%f577, %f576, 0f3BBB989D, 0f3F000000;
	cvt.sat.f32.f32 	%f578, %f577;
	mov.f32 	%f579, 0f4B400001;
	mov.f32 	%f580, 0f437C0000;
	fma.rm.f32 	%f581, %f578, %f580, %f579;
	add.f32 	%f582, %f581, 0fCB40007F;
	neg.f32 	%f583, %f582;
	fma.rn.f32 	%f584, %f576, 0f3FB8AA3B, %f583;
	fma.rn.f32 	%f585, %f576, 0f32A57060, %f584;
	mov.b32 	%r189, %f581;
	shl.b32 	%r190, %r189, 23;
	mov.b32 	%f586, %r190;
	ex2.approx.ftz.f32 	%f587, %f585;
	fma.rn.f32 	%f1012, %f587, %f586, %f1012;
$L__BB0_95:
	add.s32 	%r191, %r12, 19;
	setp.ge.s32 	%p72, %r191, %r65;
	@%p72 bra 	$L__BB0_97;
	sub.f32 	%f588, %f989, %f968;
	fma.rn.f32 	%f589, %f588, 0f3BBB989D, 0f3F000000;
	cvt.sat.f32.f32 	%f590, %f589;
	mov.f32 	%f591, 0f4B400001;
	mov.f32 	%f592, 0f437C0000;
	fma.rm.f32 	%f593, %f590, %f592, %f591;
	add.f32 	%f594, %f593, 0fCB40007F;
	neg.f32 	%f595, %f594;
	fma.rn.f32 	%f596, %f588, 0f3FB8AA3B, %f595;
	fma.rn.f32 	%f597, %f588, 0f32A57060, %f596;
	mov.b32 	%r192, %f593;
	shl.b32 	%r193, %r192, 23;
	mov.b32 	%f598, %r193;
	ex2.approx.ftz.f32 	%f599, %f597;
	fma.rn.f32 	%f1012, %f599, %f598, %f1012;
$L__BB0_97:
	add.s32 	%r194, %r12, 20;
	setp.ge.s32 	%p73, %r194, %r65;
	@%p73 bra 	$L__BB0_99;
	sub.f32 	%f600, %f988, %f968;
	fma.rn.f32 	%f601, %f600, 0f3BBB989D, 0f3F000000;
	cvt.sat.f32.f32 	%f602, %f601;
	mov.f32 	%f603, 0f4B400001;
	mov.f32 	%f604, 0f437C0000;
	fma.rm.f32 	%f605, %f602, %f604, %f603;
	add.f32 	%f606, %f605, 0fCB40007F;
	neg.f32 	%f607, %f606;
	fma.rn.f32 	%f608, %f600, 0f3FB8AA3B, %f607;
	fma.rn.f32 	%f609, %f600, 0f32A57060, %f608;
	mov.b32 	%r195, %f605;
	shl.b32 	%r196, %r195, 23;
	mov.b32 	%f610, %r196;
	ex2.approx.ftz.f32 	%f611, %f609;
	fma.rn.f32 	%f1012, %f611, %f610, %f1012;
$L__BB0_99:
	add.s32 	%r197, %r12, 21;
	setp.ge.s32 	%p74, %r197, %r65;
	@%p74 bra 	$L__BB0_101;
	sub.f32 	%f612, %f987, %f968;
	fma.rn.f32 	%f613, %f612, 0f3BBB989D, 0f3F000000;
	cvt.sat.f32.f32 	%f614, %f613;
	mov.f32 	%f615, 0f4B400001;
	mov.f32 	%f616, 0f437C0000;
	fma.rm.f32 	%f617, %f614, %f616, %f615;
	add.f32 	%f618, %f617, 0fCB40007F;
	neg.f32 	%f619, %f618;
	fma.rn.f32 	%f620, %f612, 0f3FB8AA3B, %f619;
	fma.rn.f32 	%f621, %f612, 0f32A57060, %f620;
	mov.b32 	%r198, %f617;
	shl.b32 	%r199, %r198, 23;
	mov.b32 	%f622, %r199;
	ex2.approx.ftz.f32 	%f623, %f621;
	fma.rn.f32 	%f1012, %f623, %f622, %f1012;
$L__BB0_101:
	add.s32 	%r200, %r12, 22;
	setp.ge.s32 	%p75, %r200, %r65;
	@%p75 bra 	$L__BB0_103;
	sub.f32 	%f624, %f986, %f968;
	fma.rn.f32 	%f625, %f624, 0f3BBB989D, 0f3F000000;
	cvt.sat.f32.f32 	%f626, %f625;
	mov.f32 	%f627, 0f4B400001;
	mov.f32 	%f628, 0f437C0000;
	fma.rm.f32 	%f629, %f626, %f628, %f627;
	add.f32 	%f630, %f629, 0fCB40007F;
	neg.f32 	%f631, %f630;
	fma.rn.f32 	%f632, %f624, 0f3FB8AA3B, %f631;
	fma.rn.f32 	%f633, %f624, 0f32A57060, %f632;
	mov.b32 	%r201, %f629;
	shl.b32 	%r202, %r201, 23;
	mov.b32 	%f634, %r202;
	ex2.approx.ftz.f32 	%f635, %f633;
	fma.rn.f32 	%f1012, %f635, %f634, %f1012;
$L__BB0_103:
	add.s32 	%r203, %r12, 23;
	setp.ge.s32 	%p76, %r203, %r65;
	@%p76 bra 	$L__BB0_105;
	sub.f32 	%f636, %f985, %f968;
	fma.rn.f32 	%f637, %f636, 0f3BBB989D, 0f3F000000;
	cvt.sat.f32.f32 	%f638, %f637;
	mov.f32 	%f639, 0f4B400001;
	mov.f32 	%f640, 0f437C0000;
	fma.rm.f32 	%f641, %f638, %f640, %f639;
	add.f32 	%f642, %f641, 0fCB40007F;
	neg.f32 	%f643, %f642;
	fma.rn.f32 	%f644, %f636, 0f3FB8AA3B, %f643;
	fma.rn.f32 	%f645, %f636, 0f32A57060, %f644;
	mov.b32 	%r204, %f641;
	shl.b32 	%r205, %r204, 23;
	mov.b32 	%f646, %r205;
	ex2.approx.ftz.f32 	%f647, %f645;
	fma.rn.f32 	%f1012, %f647, %f646, %f1012;
$L__BB0_105:
	add.s32 	%r206, %r12, 24;
	setp.ge.s32 	%p77, %r206, %r65;
	@%p77 bra 	$L__BB0_107;
	sub.f32 	%f648, %f984, %f968;
	fma.rn.f32 	%f649, %f648, 0f3BBB989D, 0f3F000000;
	cvt.sat.f32.f32 	%f650, %f649;
	mov.f32 	%f651, 0f4B400001;
	mov.f32 	%f652, 0f437C0000;
	fma.rm.f32 	%f653, %f650, %f652, %f651;
	add.f32 	%f654, %f653, 0fCB40007F;
	neg.f32 	%f655, %f654;
	fma.rn.f32 	%f656, %f648, 0f3FB8AA3B, %f655;
	fma.rn.f32 	%f657, %f648, 0f32A57060, %f656;
	mov.b32 	%r207, %f653;
	shl.b32 	%r208, %r207, 23;
	mov.b32 	%f658, %r208;
	ex2.approx.ftz.f32 	%f659, %f657;
	fma.rn.f32 	%f1012, %f659, %f658, %f1012;
$L__BB0_107:
	add.s32 	%r209, %r12, 25;
	setp.ge.s32 	%p78, %r209, %r65;
	@%p78 bra 	$L__BB0_109;
	sub.f32 	%f660, %f983, %f968;
	fma.rn.f32 	%f661, %f660, 0f3BBB989D, 0f3F000000;
	cvt.sat.f32.f32 	%f662, %f661;
	mov.f32 	%f663, 0f4B400001;
	mov.f32 	%f664, 0f437C0000;
	fma.rm.f32 	%f665, %f662, %f664, %f663;
	add.f32 	%f666, %f665, 0fCB40007F;
	neg.f32 	%f667, %f666;
	fma.rn.f32 	%f668, %f660, 0f3FB8AA3B, %f667;
	fma.rn.f32 	%f669, %f660, 0f32A57060, %f668;
	mov.b32 	%r210, %f665;
	shl.b32 	%r211, %r210, 23;
	mov.b32 	%f670, %r211;
	ex2.approx.ftz.f32 	%f671, %f669;
	fma.rn.f32 	%f1012, %f671, %f670, %f1012;
$L__BB0_109:
	add.s32 	%r212, %r12, 26;
	setp.ge.s32 	%p79, %r212, %r65;
	@%p79 bra 	$L__BB0_111;
	sub.f32 	%f672, %f982, %f968;
	fma.rn.f32 	%f673, %f672, 0f3BBB989D, 0f3F000000;
	cvt.sat.f32.f32 	%f674, %f673;
	mov.f32 	%f675, 0f4B400001;
	mov.f32 	%f676, 0f437C0000;
	fma.rm.f32 	%f677, %f674, %f676, %f675;
	add.f32 	%f678, %f677, 0fCB40007F;
	neg.f32 	%f679, %f678;
	fma.rn.f32 	%f680, %f672, 0f3FB8AA3B, %f679;
	fma.rn.f32 	%f681, %f672, 0f32A57060, %f680;
	mov.b32 	%r213, %f677;
	shl.b32 	%r214, %r213, 23;
	mov.b32 	%f682, %r214;
	ex2.approx.ftz.f32 	%f683, %f681;
	fma.rn.f32 	%f1012, %f683, %f682, %f1012;
$L__BB0_111:
	add.s32 	%r215, %r12, 27;
	setp.ge.s32 	%p80, %r215, %r65;
	@%p80 bra 	$L__BB0_113;
	sub.f32 	%f684, %f981, %f968;
	fma.rn.f32 	%f685, %f684, 0f3BBB989D, 0f3F000000;
	cvt.sat.f32.f32 	%f686, %f685;
	mov.f32 	%f687, 0f4B400001;
	mov.f32 	%f688, 0f437C0000;
	fma.rm.f32 	%f689, %f686, %f688, %f687;
	add.f32 	%f690, %f689, 0fCB40007F;
	neg.f32 	%f691, %f690;
	fma.rn.f32 	%f692, %f684, 0f3FB8AA3B, %f691;
	fma.rn.f32 	%f693, %f684, 0f32A57060, %f692;
	mov.b32 	%r216, %f689;
	shl.b32 	%r217, %r216, 23;
	mov.b32 	%f694, %r217;
	ex2.approx.ftz.f32 	%f695, %f693;
	fma.rn.f32 	%f1012, %f695, %f694, %f1012;
$L__BB0_113:
	add.s32 	%r218, %r12, 28;
	setp.ge.s32 	%p81, %r218, %r65;
	@%p81 bra 	$L__BB0_115;
	sub.f32 	%f696, %f980, %f968;
	fma.rn.f32 	%f697, %f696, 0f3BBB989D, 0f3F000000;
	cvt.sat.f32.f32 	%f698, %f697;
	mov.f32 	%f699, 0f4B400001;
	mov.f32 	%f700, 0f437C0000;
	fma.rm.f32 	%f701, %f698, %f700, %f699;
	add.f32 	%f702, %f701, 0fCB40007F;
	neg.f32 	%f703, %f702;
	fma.rn.f32 	%f704, %f696, 0f3FB8AA3B, %f703;
	fma.rn.f32 	%f705, %f696, 0f32A57060, %f704;
	mov.b32 	%r219, %f701;
	shl.b32 	%r220, %r219, 23;
	mov.b32 	%f706, %r220;
	ex2.approx.ftz.f32 	%f707, %f705;
	fma.rn.f32 	%f1012, %f707, %f706, %f1012;
$L__BB0_115:
	add.s32 	%r221, %r12, 29;
	setp.ge.s32 	%p82, %r221, %r65;
	@%p82 bra 	$L__BB0_117;
	sub.f32 	%f708, %f979, %f968;
	fma.rn.f32 	%f709, %f708, 0f3BBB989D, 0f3F000000;
	cvt.sat.f32.f32 	%f710, %f709;
	mov.f32 	%f711, 0f4B400001;
	mov.f32 	%f712, 0f437C0000;
	fma.rm.f32 	%f713, %f710, %f712, %f711;
	add.f32 	%f714, %f713, 0fCB40007F;
	neg.f32 	%f715, %f714;
	fma.rn.f32 	%f716, %f708, 0f3FB8AA3B, %f715;
	fma.rn.f32 	%f717, %f708, 0f32A57060, %f716;
	mov.b32 	%r222, %f713;
	shl.b32 	%r223, %r222, 23;
	mov.b32 	%f718, %r223;
	ex2.approx.ftz.f32 	%f719, %f717;
	fma.rn.f32 	%f1012, %f719, %f718, %f1012;
$L__BB0_117:
	add.s32 	%r224, %r12, 30;
	setp.ge.s32 	%p83, %r224, %r65;
	@%p83 bra 	$L__BB0_119;
	sub.f32 	%f720, %f978, %f968;
	fma.rn.f32 	%f721, %f720, 0f3BBB989D, 0f3F000000;
	cvt.sat.f32.f32 	%f722, %f721;
	mov.f32 	%f723, 0f4B400001;
	mov.f32 	%f724, 0f437C0000;
	fma.rm.f32 	%f725, %f722, %f724, %f723;
	add.f32 	%f726, %f725, 0fCB40007F;
	neg.f32 	%f727, %f726;
	fma.rn.f32 	%f728, %f720, 0f3FB8AA3B, %f727;
	fma.rn.f32 	%f729, %f720, 0f32A57060, %f728;
	mov.b32 	%r225, %f725;
	shl.b32 	%r226, %r225, 23;
	mov.b32 	%f730, %r226;
	ex2.approx.ftz.f32 	%f731, %f729;
	fma.rn.f32 	%f1012, %f731, %f730, %f1012;
$L__BB0_119:
	add.s32 	%r227, %r12, 31;
	setp.ge.s32 	%p84, %r227, %r65;
	@%p84 bra 	$L__BB0_121;
	sub.f32 	%f732, %f977, %f968;
	fma.rn.f32 	%f733, %f732, 0f3BBB989D, 0f3F000000;
	cvt.sat.f32.f32 	%f734, %f733;
	mov.f32 	%f735, 0f4B400001;
	mov.f32 	%f736, 0f437C0000;
	fma.rm.f32 	%f737, %f734, %f736, %f735;
	add.f32 	%f738, %f737, 0fCB40007F;
	neg.f32 	%f739, %f738;
	fma.rn.f32 	%f740, %f732, 0f3FB8AA3B, %f739;
	fma.rn.f32 	%f741, %f732, 0f32A57060, %f740;
	mov.b32 	%r228, %f737;
	shl.b32 	%r229, %r228, 23;
	mov.b32 	%f742, %r229;
	ex2.approx.ftz.f32 	%f743, %f741;
	fma.rn.f32 	%f1012, %f743, %f742, %f1012;
$L__BB0_121:
	fma.rn.f32 	%f967, %f967, %f114, %f1012;
	bar.sync 	0;
	add.s32 	%r259, %r259, 1;
	add.s32 	%r248, %r65, 31;
	shr.u32 	%r249, %r248, 5;
	setp.ne.s32 	%p105, %r259, %r249;
	@%p105 bra 	$L__BB0_2;
	setp.lt.s32 	%p106, %r66, 1;
	setp.leu.f32 	%p107, %f967, 0f00000000;
	or.pred  	%p108, %p107, %p106;
	@%p108 bra 	$L__BB0_134;
	ld.param.u64 	%rd120, [_Z25flash_attention_kernel_v2PKfS0_S0_PfS1_iiiif_param_3];
	cvta.to.global.u64 	%rd10, %rd120;
	setp.lt.u32 	%p109, %r66, 8;
	mov.b32 	%r280, 0;
	@%p109 bra 	$L__BB0_126;
	add.s64 	%rd123, %rd2, 16;
	and.b32  	%r280, %r66, 2147483640;
	neg.s32 	%r278, %r280;
	cvt.u64.u32 	%rd80, %r6;
	add.s64 	%rd81, %rd4, %rd80;
	shl.b64 	%rd82, %rd81, 2;
	add.s64 	%rd83, %rd82, %rd10;
	add.s64 	%rd122, %rd83, 16;
$L__BB0_125:
	.pragma "nounroll";
	ld.local.v4.f32 	{%f913, %f914, %f915, %f916}, [%rd123+-16];
	div.rn.f32 	%f917, %f913, %f967;
	st.global.f32 	[%rd122+-16], %f917;
	div.rn.f32 	%f918, %f914, %f967;
	st.global.f32 	[%rd122+-12], %f918;
	div.rn.f32 	%f919, %f915, %f967;
	st.global.f32 	[%rd122+-8], %f919;
	div.rn.f32 	%f920, %f916, %f967;
	st.global.f32 	[%rd122+-4], %f920;
	ld.local.v4.f32 	{%f921, %f922, %f923, %f924}, [%rd123];
	div.rn.f32 	%f925, %f921, %f967;
	st.global.f32 	[%rd122], %f925;
	div.rn.f32 	%f926, %f922, %f967;
	st.global.f32 	[%rd122+4], %f926;
	div.rn.f32 	%f927, %f923, %f967;
	st.global.f32 	[%rd122+8], %f927;
	div.rn.f32 	%f928, %f924, %f967;
	st.global.f32 	[%rd122+12], %f928;
	add.s32 	%r278, %r278, 8;
	add.s64 	%rd123, %rd123, 32;
	add.s64 	%rd122, %rd122, 32;
	setp.ne.s32 	%p110, %r278, 0;
	@%p110 bra 	$L__BB0_125;
$L__BB0_126:
	setp.eq.s32 	%p111, %r8, 0;
	@%p111 bra 	$L__BB0_134;
	setp.lt.u32 	%p112, %r8, 4;
	@%p112 bra 	$L__BB0_129;
	cvt.u64.u32 	%rd84, %r280;
	mul.wide.u32 	%rd85, %r280, 4;
	add.s64 	%rd86, %rd2, %rd85;
	ld.local.f32 	%f929, [%rd86];
	div.rn.f32 	%f930, %f929, %f967;
	add.s32 	%r251, %r280, %r6;
	cvt.u64.u32 	%rd87, %r251;
	add.s64 	%rd88, %rd87, %rd4;
	shl.b64 	%rd89, %rd88, 2;
	add.s64 	%rd90, %rd10, %rd89;
	st.global.f32 	[%rd90], %f930;
	ld.local.f32 	%f931, [%rd86+4];
	div.rn.f32 	%f932, %f931, %f967;
	cvt.u64.u32 	%rd91, %r6;
	add.s64 	%rd92, %rd84, %rd91;
	add.s64 	%rd93, %rd92, %rd4;
	shl.b64 	%rd94, %rd93, 2;
	add.s64 	%rd95, %rd10, %rd94;
	st.global.f32 	[%rd95+4], %f932;
	ld.local.f32 	%f933, [%rd86+8];
	div.rn.f32 	%f934, %f933, %f967;
	st.global.f32 	[%rd95+8], %f934;
	ld.local.f32 	%f935, [%rd86+12];
	div.rn.f32 	%f936, %f935, %f967;
	st.global.f32 	[%rd95+12], %f936;
	add.s32 	%r280, %r280, 4;
$L__BB0_129:
	setp.eq.s32 	%p113, %r10, 0;
	@%p113 bra 	$L__BB0_134;
	setp.eq.s32 	%p114, %r10, 1;
	@%p114 bra 	$L__BB0_132;
	cvt.u64.u32 	%rd96, %r280;
	mul.wide.u32 	%rd97, %r280, 4;
	add.s64 	%rd98, %rd2, %rd97;
	ld.local.f32 	%f937, [%rd98];
	div.rn.f32 	%f938, %f937, %f967;
	add.s32 	%r252, %r280, %r6;
	cvt.u64.u32 	%rd99, %r252;
	add.s64 	%rd100, %rd99, %rd4;
	shl.b64 	%rd101, %rd100, 2;
	add.s64 	%rd102, %rd10, %rd101;
	st.global.f32 	[%rd102], %f938;
	ld.local.f32 	%f939, [%rd98+4];
	div.rn.f32 	%f940, %f939, %f967;
	cvt.u64.u32 	%rd103, %r6;
	add.s64 	%rd104, %rd96, %rd103;
	add.s64 	%rd105, %rd104, %rd4;
	shl.b64 	%rd106, %rd105, 2;
	add.s64 	%rd107, %rd10, %rd106;
	st.global.f32 	[%rd107+4], %f940;
	add.s32 	%r280, %r280, 2;
$L__BB0_132:
	and.b32  	%r253, %r66, 1;
	setp.eq.b32 	%p115, %r253, 1;
	not.pred 	%p116, %p115;
	@%p116 bra 	$L__BB0_134;
	mul.wide.u32 	%rd108, %r280, 4;
	add.s64 	%rd109, %rd2, %rd108;
	ld.local.f32 	%f941, [%rd109];
	div.rn.f32 	%f942, %f941, %f967;
	add.s32 	%r254, %r280, %r6;
	cvt.u64.u32 	%rd110, %r254;
	add.s64 	%rd111, %rd110, %rd4;
	shl.b64 	%rd112, %rd111, 2;
	add.s64 	%rd113, %rd10, %rd112;
	st.global.f32 	[%rd113], %f942;
$L__BB0_134:
	ld.param.u64 	%rd121, [_Z25flash_attention_kernel_v2PKfS0_S0_PfS1_iiiif_param_4];
	setp.lt.f32 	%p117, %f967, 0f00800000;
	mul.f32 	%f943, %f967, 0f4B000000;
	selp.f32 	%f944, %f943, %f967, %p117;
	selp.f32 	%f945, 0fC1B80000, 0f00000000, %p117;
	mov.b32 	%r255, %f944;
	add.s32 	%r256, %r255, -1059760811;
	and.b32  	%r257, %r256, -8388608;
	sub.s32 	%r258, %r255, %r257;
	mov.b32 	%f946, %r258;
	cvt.rn.f32.s32 	%f947, %r257;
	fma.rn.f32 	%f948, %f947, 0f34000000, %f945;
	add.f32 	%f949, %f946, 0fBF800000;
	fma.rn.f32 	%f950, %f949, 0fBE055027, 0f3E1039F6;
	fma.rn.f32 	%f951, %f950, %f949, 0fBDF8CDCC;
	fma.rn.f32 	%f952, %f951, %f949, 0f3E0F2955;
	fma.rn.f32 	%f953, %f952, %f949, 0fBE2AD8B9;
	fma.rn.f32 	%f954, %f953, %f949, 0f3E4CED0B;
	fma.rn.f32 	%f955, %f954, %f949, 0fBE7FFF22;
	fma.rn.f32 	%f956, %f955, %f949, 0f3EAAAA78;
	fma.rn.f32 	%f957, %f956, %f949, 0fBF000000;
	mul.f32 	%f958, %f949, %f957;
	fma.rn.f32 	%f959, %f958, %f949, %f949;
	fma.rn.f32 	%f960, %f948, 0f3F317218, %f959;
	setp.gt.u32 	%p118, %r255, 2139095039;
	fma.rn.f32 	%f961, %f944, 0f7F800000, 0f7F800000;
	selp.f32 	%f962, %f961, %f960, %p118;
	setp.eq.f32 	%p119, %f944, 0f00000000;
	selp.f32 	%f963, 0fFF800000, %f962, %p119;
	add.f32 	%f964, %f968, %f963;
	cvt.u64.u32 	%rd114, %r3;
	cvt.s64.s32 	%rd115, %r1;
	add.s64 	%rd116, %rd115, %rd114;
	cvta.to.global.u64 	%rd117, %rd121;
	shl.b64 	%rd118, %rd116, 2;
	add.s64 	%rd119, %rd117, %rd118;
	st.global.f32 	[%rd119], %f964;
$L__BB0_135:
	ret;

}


// ===== COMPILED SASS (sm_100) =====

	.target	sm_100

	.elftype	@"ET_EXEC"


//--------------------- .note.nv.tkinfo           --------------------------
	.section	.note.nv.tkinfo,"",@"SHT_NOTE"
	.sectionflags	@"SHF_NOTE_NV_TKINFO"
	.tkinfo
        /*0018*/ 	.word	0x00000002
        /*0030*/ 	.string	""
        /*0030*/ 	.string	"ptxas"
        /*0030*/ 	.string	"Cuda compilation tools, release 13.0, V13.0.88"
        /*0030*/ 	.string	"Build cuda_13.0.r13.0/compiler.36424714_0"
        /*0030*/ 	.string	"-arch sm_100 -m 64 "



//--------------------- .note.nv.cuinfo           --------------------------
	.section	.note.nv.cuinfo,"",@"SHT_NOTE"
	.sectionflags	@"SHF_NOTE_NV_CUINFO"
        /*0018*/ 	.short	0x0002
        /*001a*/ 	.short	0x0064
        /*001c*/ 	.short	0x0082
	.zero		2


//--------------------- .nv.info                  --------------------------
	.section	.nv.info,"",@"SHT_CUDA_INFO"
	.align	4


	//----- nvinfo : EIATTR_REGCOUNT
	.align		4
        /*0000*/ 	.byte	0x04, 0x2f
        /*0002*/ 	.short	(.L_1 - .L_0)
	.align		4
.L_0:
        /*0004*/ 	.word	index@(_Z25flash_attention_kernel_v2PKfS0_S0_PfS1_iiiif)
        /*0008*/ 	.word	0x0000002e


	//----- nvinfo : EIATTR_FRAME_SIZE
	.align		4
.L_1:
        /*000c*/ 	.byte	0x04, 0x11
        /*000e*/ 	.short	(.L_3 - .L_2)
	.align		4
.L_2:
        /*0010*/ 	.word	index@($__internal_0_$__cuda_sm3x_div_rn_noftz_f32_slowpath)
        /*0014*/ 	.word	0x00000180


	//----- nvinfo : EIATTR_FRAME_SIZE
	.align		4
.L_3:
        /*0018*/ 	.byte	0x04, 0x11
        /*001a*/ 	.short	(.L_5 - .L_4)
	.align		4
.L_4:
        /*001c*/ 	.word	index@(_Z25flash_attention_kernel_v2PKfS0_S0_PfS1_iiiif)
        /*0020*/ 	.word	0x00000180


	//----- nvinfo : EIATTR_MIN_STACK_SIZE
	.align		4
.L_5:
        /*0024*/ 	.byte	0x04, 0x12
        /*0026*/ 	.short	(.L_7 - .L_6)
	.align		4
.L_6:
        /*0028*/ 	.word	index@(_Z25flash_attention_kernel_v2PKfS0_S0_PfS1_iiiif)
        /*002c*/ 	.word	0x00000180
.L_7:


//--------------------- .nv.compat                --------------------------
	.section	.nv.compat,"",@"SHT_CUDA_COMPAT_INFO"
	.align	4
        /*0000*/ 	.byte	0x02, 0x09, 0x00, 0x00, 0x02, 0x02, 0x01, 0x00, 0x02, 0x05, 0x05, 0x00, 0x03, 0x07, 0x01, 0x01
        /*0010*/ 	.byte	0x02, 0x03, 0x00, 0x00, 0x02, 0x06, 0x01, 0x00, 0x04, 0x0b, 0x08, 0x00, 0x01, 0x00, 0x00, 0x00
        /*0020*/ 	.byte	0x00, 0x00, 0x00, 0x00


//--------------------- .nv.info._Z25flash_attention_kernel_v2PKfS0_S0_PfS1_iiiif --------------------------
	.section	.nv.info._Z25flash_attention_kernel_v2PKfS0_S0_PfS1_iiiif,"",@"SHT_CUDA_INFO"
	.sectionflags	@""
	.align	4


	//----- nvinfo : EIATTR_CUDA_API_VERSION
	.align		4
        /*0000*/ 	.byte	0x04, 0x37
        /*0002*/ 	.short	(.L_9 - .L_8)
.L_8:
        /*0004*/ 	.word	0x00000082


	//----- nvinfo : EIATTR_KPARAM_INFO
	.align		4
.L_9:
        /*0008*/ 	.byte	0x04, 0x17
        /*000a*/ 	.short	(.L_11 - .L_10)
.L_10:
        /*000c*/ 	.word	0x00000000
        /*0010*/ 	.short	0x0009
        /*0012*/ 	.short	0x0038
        /*0014*/ 	.byte	0x00, 0xf0, 0x11, 0x00


	//----- nvinfo : EIATTR_KPARAM_INFO
	.align		4
.L_11:
        /*0018*/ 	.byte	0x04, 0x17
        /*001a*/ 	.short	(.L_13 - .L_12)
.L_12:
        /*001c*/ 	.word	0x00000000
        /*0020*/ 	.short	0x0008
        /*0022*/ 	.short	0x0034
        /*0024*/ 	.byte	0x00, 0xf0, 0x11, 0x00


	//----- nvinfo : EIATTR_KPARAM_INFO
	.align		4
.L_13:
        /*0028*/ 	.byte	0x04, 0x17
        /*002a*/ 	.short	(.L_15 - .L_14)
.L_14:
        /*002c*/ 	.word	0x00000000
        /*0030*/ 	.short	0x0007
        /*0032*/ 	.short	0x0030
        /*0034*/ 	.byte	0x00, 0xf0, 0x11, 0x00


	//----- nvinfo : EIATTR_KPARAM_INFO
	.align		4
.L_15:
        /*0038*/ 	.byte	0x04, 0x17
        /*003a*/ 	.short	(.L_17 - .L_16)
.L_16:
        /*003c*/ 	.word	0x00000000
        /*0040*/ 	.short	0x0006
        /*0042*/ 	.short	0x002c
        /*0044*/ 	.byte	0x00, 0xf0, 0x11, 0x00


	//----- nvinfo : EIATTR_KPARAM_INFO
	.align		4
.L_17:
        /*0048*/ 	.byte	0x04, 0x17
        /*004a*/ 	.short	(.L_19 - .L_18)
.L_18:
        /*004c*/ 	.word	0x00000000
        /*0050*/ 	.short	0x0005
        /*0052*/ 	.short	0x0028
        /*0054*/ 	.byte	0x00, 0xf0, 0x11, 0x00


	//----- nvinfo : EIATTR_KPARAM_INFO
	.align		4
.L_19:
        /*0058*/ 	.byte	0x04, 0x17
        /*005a*/ 	.short	(.L_21 - .L_20)
.L_20:
        /*005c*/ 	.word	0x00000000
        /*0060*/ 	.short	0x0004
        /*0062*/ 	.short	0x0020
        /*0064*/ 	.byte	0x00, 0xf5, 0x21, 0x00


	//----- nvinfo : EIATTR_KPARAM_INFO
	.align		4
.L_21:
        /*0068*/ 	.byte	0x04, 0x17
        /*006a*/ 	.short	(.L_23 - .L_22)
.L_22:
        /*006c*/ 	.word	0x00000000
        /*0070*/ 	.short	0x0003
        /*0072*/ 	.short	0x0018
        /*0074*/ 	.byte	0x00, 0xf5, 0x21, 0x00


	//----- nvinfo : EIATTR_KPARAM_INFO
	.align		4
.L_23:
        /*0078*/ 	.byte	0x04, 0x17
        /*007a*/ 	.short	(.L_25 - .L_24)
.L_24:
        /*007c*/ 	.word	0x00000000
        /*0080*/ 	.short	0x0002
        /*0082*/ 	.short	0x0010
        /*0084*/ 	.byte	0x00, 0xf5, 0x21, 0x00


	//----- nvinfo : EIATTR_KPARAM_INFO
	.align		4
.L_25:
        /*0088*/ 	.byte	0x04, 0x17
        /*008a*/ 	.short	(.L_27 - .L_26)
.L_26:
        /*008c*/ 	.word	0x00000000
        /*0090*/ 	.short	0x0001
        /*0092*/ 	.short	0x0008
        /*0094*/ 	.byte	0x00, 0xf5, 0x21, 0x00


	//----- nvinfo : EIATTR_KPARAM_INFO
	.align		4
.L_27:
        /*0098*/ 	.byte	0x04, 0x17
        /*009a*/ 	.short	(.L_29 - .L_28)
.L_28:
        /*009c*/ 	.word	0x00000000
        /*00a0*/ 	.short	0x0000
        /*00a2*/ 	.short	0x0000
        /*00a4*/ 	.byte	0x00, 0xf5, 0x21, 0x00


	//----- nvinfo : EIATTR_SPARSE_MMA_MASK
	.align		4
.L_29:
        /*00a8*/ 	.byte	0x03, 0x50
        /*00aa*/ 	.short	0x0000


	//----- nvinfo : EIATTR_MAXREG_COUNT
	.align		4
        /*00ac*/ 	.byte	0x03, 0x1b
        /*00ae*/ 	.short	0x00ff


	//----- nvinfo : EIATTR_NUM_BARRIERS
	.align		4
        /*00b0*/ 	.byte	0x02, 0x4c
        /*00b2*/ 	.byte	0x01
	.zero		1


	//----- nvinfo : EIATTR_MERCURY_ISA_VERSION
	.align		4
        /*00b4*/ 	.byte	0x03, 0x5f
        /*00b6*/ 	.short	0x0101


	//----- nvinfo : EIATTR_UNUSED_LOAD_BYTE_OFFSET
	.align		4
        /*00b8*/ 	.byte	0x04, 0x44
        /*00ba*/ 	.short	(.L_31 - .L_30)


	//   ....[0]....
.L_30:
        /*00bc*/ 	.word	0x00000ea0
        /*00c0*/ 	.word	0x00000fff


	//   ....[1]....
        /*00c4*/ 	.word	0x00002940
        /*00c8*/ 	.word	0x00000fff


	//----- nvinfo : EIATTR_VRC_CTA_INIT_COUNT
	.align		4
.L_31:
        /*00cc*/ 	.byte	0x02, 0x4a
	.zero		1
	.zero		1


	//----- nvinfo : EIATTR_EXIT_INSTR_OFFSETS
	.align		4
        /*00d0*/ 	.byte	0x04, 0x1c
        /*00d2*/ 	.short	(.L_33 - .L_32)


	//   ....[0]....
.L_32:
        /*00d4*/ 	.word	0x000000e0


	//   ....[1]....
        /*00d8*/ 	.word	0x000058d0


	//----- nvinfo : EIATTR_CRS_STACK_SIZE
	.align		4
.L_33:
        /*00dc*/ 	.byte	0x04, 0x1e
        /*00de*/ 	.short	(.L_35 - .L_34)
.L_34:
        /*00e0*/ 	.word	0x00000000


	//----- nvinfo : EIATTR_CBANK_PARAM_SIZE
	.align		4
.L_35:
        /*00e4*/ 	.byte	0x03, 0x19
        /*00e6*/ 	.short	0x003c


	//----- nvinfo : EIATTR_PARAM_CBANK
	.align		4
        /*00e8*/ 	.byte	0x04, 0x0a
        /*00ea*/ 	.short	(.L_37 - .L_36)
	.align		4
.L_36:
        /*00ec*/ 	.word	index@(.nv.constant0._Z25flash_attention_kernel_v2PKfS0_S0_PfS1_iiiif)
        /*00f0*/ 	.short	0x0380
        /*00f2*/ 	.short	0x003c


	//----- nvinfo : EIATTR_SW_WAR
	.align		4
.L_37:
        /*00f4*/ 	.byte	0x04, 0x36
        /*00f6*/ 	.short	(.L_39 - .L_38)
.L_38:
        /*00f8*/ 	.word	0x00000008
.L_39:


//--------------------- .nv.callgraph             --------------------------
	.section	.nv.callgraph,"",@"SHT_CUDA_CALLGRAPH"
	.align	4
	.sectionentsize	8
	.align		4
        /*0000*/ 	.word	0x00000000
	.align		4
        /*0004*/ 	.word	0xffffffff
	.align		4
        /*0008*/ 	.word	0x00000000
	.align		4
        /*000c*/ 	.word	0xfffffffe
	.align		4
        /*0010*/ 	.word	0x00000000
	.align		4
        /*0014*/ 	.word	0xfffffffd
	.align		4
        /*0018*/ 	.word	0x00000000
	.align		4
        /*001c*/ 	.word	0xfffffffc


//--------------------- .text._Z25flash_attention_kernel_v2PKfS0_S0_PfS1_iiiif --------------------------
	.section	.text._Z25flash_attention_kernel_v2PKfS0_S0_PfS1_iiiif,"ax",@progbits
	.align	128
        .global         _Z25flash_attention_kernel_v2PKfS0_S0_PfS1_iiiif
        .type           _Z25flash_attention_kernel_v2PKfS0_S0_PfS1_iiiif,@function
        .size           _Z25flash_attention_kernel_v2PKfS0_S0_PfS1_iiiif,(.L_x_107 - _Z25flash_attention_kernel_v2PKfS0_S0_PfS1_iiiif)
        .other          _Z25flash_attention_kernel_v2PKfS0_S0_PfS1_iiiif,@"STO_CUDA_ENTRY STV_DEFAULT"
_Z25flash_attention_kernel_v2PKfS0_S0_PfS1_iiiif:
.text._Z25flash_attention_kernel_v2PKfS0_S0_PfS1_iiiif:
[----:B------:R-:W0:Y:S01]  /*0000*/  LDC R1, c[0x0][0x37c] ;  /* 0x0000df00ff017b82 */ /* 0x000e220000000800 */
[----:B------:R-:W1:Y:S01]  /*0010*/  S2R R38, SR_CTAID.X ;  /* 0x0000000000267919 */ /* 0x000e620000002500 */
[----:B------:R-:W2:Y:S06]  /*0020*/  LDCU.64 UR8, c[0x0][0x3a8] ;  /* 0x00007500ff0877ac */ /* 0x000eac0008000a00 */
[----:B------:R-:W-:Y:S01]  /*0030*/  S2UR UR7, SR_CTAID.Y ;  /* 0x00000000000779c3 */ /* 0x000fe20000002600 */
[----:B0-----:R-:W-:Y:S01]  /*0040*/  IADD3 R1, PT, PT, R1, -0x180, RZ ;  /* 0xfffffe8001017810 */ /* 0x001fe20007ffe0ff */
[----:B------:R-:W1:Y:S01]  /*0050*/  S2R R3, SR_TID.Y ;  /* 0x0000000000037919 */ /* 0x000e620000002200 */
[----:B------:R-:W0:Y:S02]  /*0060*/  LDCU UR5, c[0x0][0x3b4] ;  /* 0x00007680ff0577ac */ /* 0x000e240008000800 */
[----:B------:R-:W-:-:S03]  /*0070*/  R2UR UR13, R1 ;  /* 0x00000000010d72ca */ /* 0x000fc600000e0000 */
[----:B------:R-:W0:Y:S02]  /*0080*/  S2UR UR4, SR_CTAID.Z ;  /* 0x00000000000479c3 */ /* 0x000e240000002700 */
[----:B0-----:R-:W-:Y:S01]  /*0090*/  UIMAD UR7, UR4, UR5, UR7 ;  /* 0x00000005040772a4 */ /* 0x001fe2000f8e0207 */
[----:B------:R-:W-:Y:S02]  /*00a0*/  R2UR UR4, R1 ;  /* 0x00000000010472ca */ /* 0x000fe400000e0000 */
[----:B-1----:R-:W-:Y:S01]  /*00b0*/  LEA R38, R38, R3, 0x4 ;  /* 0x0000000326267211 */ /* 0x002fe200078e20ff */
[----:B--2---:R-:W-:-:S03]  /*00c0*/  UIMAD UR7, UR7, UR8, URZ ;  /* 0x00000008070772a4 */ /* 0x004fc6000f8e02ff */
[----:B------:R-:W-:-:S13]  /*00d0*/  ISETP.GE.AND P0, PT, R38, UR8, PT ;  /* 0x0000000826007c0c */ /* 0x000fda000bf06270 */
[----:B------:R-:W-:Y:S05]  /*00e0*/  @P0 EXIT ;  /* 0x000000000000094d */ /* 0x000fea0003800000 */
[----:B------:R0:W-:Y:S01]  /*00f0*/  STL.128 [R1], RZ ;  /* 0x000000ff01007387 */ /* 0x0001e20000100c00 */
[----:B------:R-:W-:Y:S01]  /*0100*/  HFMA2 R37, -RZ, RZ, 0, 0 ;  /* 0x00000000ff257431 */ /* 0x000fe200000001ff */
[----:B------:R-:W-:Y:S01]  /*0110*/  MOV R36, 0xff7fffff ;  /* 0xff7fffff00247802 */ /* 0x000fe20000000f00 */
[----:B------:R-:W-:Y:S01]  /*0120*/  ULOP3.LUT UR8, UR9, 0x7ffffff0, URZ, 0xc0, !UPT ;  /* 0x7ffffff009087892 */ /* 0x000fe2000f8ec0ff */
[----:B------:R0:W-:Y:S01]  /*0130*/  STL.128 [R1+0x10], RZ ;  /* 0x000010ff01007387 */ /* 0x0001e20000100c00 */
[----:B------:R-:W-:Y:S01]  /*0140*/  UIADD3 UR9, UPT, UPT, UR4, 0x100, URZ ;  /* 0x0000010004097890 */ /* 0x000fe2000fffe0ff */
[----:B------:R-:W1:Y:S02]  /*0150*/  LDCU UR16, c[0x0][0x360] ;  /* 0x00006c00ff1077ac */ /* 0x000e640008000800 */
[----:B------:R0:W-:Y:S01]  /*0160*/  STL.128 [R1+0x20], RZ ;  /* 0x000020ff01007387 */ /* 0x0001e20000100c00 */
[----:B------:R-:W2:Y:S03]  /*0170*/  LDCU.64 UR14, c[0x0][0x358] ;  /* 0x00006b00ff0e77ac */ /* 0x000ea60008000a00 */
[----:B------:R0:W-:Y:S01]  /*0180*/  STL.128 [R1+0x30], RZ ;  /* 0x000030ff01007387 */ /* 0x0001e20000100c00 */
[----:B------:R-:W-:-:S03]  /*0190*/  UMOV UR4, URZ ;  /* 0x000000ff00047c82 */ /* 0x000fc60008000000 */
[----:B------:R0:W-:Y:S04]  /*01a0*/  STL.128 [R1+0x40], RZ ;  /* 0x000040ff01007387 */ /* 0x0001e80000100c00 */
        /* <DEDUP_REMOVED lines=10> */
[----:B-12---:R0:W-:Y:S02]  /*0250*/  STL.128 [R1+0xf0], RZ ;  /* 0x0000f0ff01007387 */ /* 0x0061e40000100c00 */
.L_x_58:
[----:B-1----:R-:W1:Y:S01]  /*0260*/  S2R R0, SR_TID.Y ;  /* 0x0000000000007919 */ /* 0x002e620000002200 */
[----:B--2---:R-:W2:Y:S01]  /*0270*/  LDC R3, c[0x0][0x3ac] ;  /* 0x0000eb00ff037b82 */ /* 0x004ea20000000800 */
[----:B---3--:R-:W3:Y:S01]  /*0280*/  LDCU.64 UR10, c[0x0][0x388] ;  /* 0x00007100ff0a77ac */ /* 0x008ee20008000a00 */
[----:B------:R-:W-:Y:S01]  /*0290*/  BSSY.RECONVERGENT B0, `(.L_x_0) ;  /* 0x000002f000007945 */ /* 0x000fe20003800200 */
[----:B----4-:R-:W4:Y:S01]  /*02a0*/  LDCU.64 UR18, c[0x0][0x390] ;  /* 0x00007200ff1277ac */ /* 0x010f220008000a00 */
[----:B------:R-:W-:Y:S01]  /*02b0*/  USHF.L.U32 UR12, UR4, 0x5, URZ ;  /* 0x00000005040c7899 */ /* 0x000fe200080006ff */
[----:B--2---:R-:W-:-:S05]  /*02c0*/  IMAD R2, R3, UR7, RZ ;  /* 0x0000000703027c24 */ /* 0x004fca000f8e02ff */
[----:B------:R-:W-:Y:S02]  /*02d0*/  SHF.R.S32.HI R20, RZ, 0x1f, R2 ;  /* 0x0000001fff147819 */ /* 0x000fe40000011402 */
[----:B-1----:R-:W-:-:S13]  /*02e0*/  ISETP.GT.U32.AND P0, PT, R0, 0x1f, PT ;  /* 0x0000001f0000780c */ /* 0x002fda0003f04070 */
[----:B---34-:R-:W-:Y:S05]  /*02f0*/  @P0 BRA `(.L_x_1) ;  /* 0x0000000000a00947 */ /* 0x018fea0003800000 */
.L_x_5:
[----:B-1----:R-:W1:Y:S01]  /*0300*/  S2R R10, SR_TID.X ;  /* 0x00000000000a7919 */ /* 0x002e620000002100 */
[----:B------:R-:W1:Y:S01]  /*0310*/  LDC.64 R4, c[0x0][0x3a8] ;  /* 0x0000ea00ff047b82 */ /* 0x000e620000000a00 */
[----:B------:R-:W-:Y:S01]  /*0320*/  IADD3 R11, PT, PT, R0, UR12, RZ ;  /* 0x0000000c000b7c10 */ /* 0x000fe2000fffe0ff */
[----:B------:R-:W-:Y:S01]  /*0330*/  BSSY.RECONVERGENT B1, `(.L_x_2) ;  /* 0x0000020000017945 */ /* 0x000fe20003800200 */
[----:B-1----:R-:W-:-:S04]  /*0340*/  ISETP.GE.AND P0, PT, R10, R5, PT ;  /* 0x000000050a00720c */ /* 0x002fc80003f06270 */
[----:B------:R-:W-:-:S13]  /*0350*/  ISETP.GE.OR P0, PT, R11, R4, P0 ;  /* 0x000000040b00720c */ /* 0x000fda0000706670 */
[----:B------:R-:W-:Y:S05]  /*0360*/  @P0 BRA `(.L_x_3) ;  /* 0x0000000000700947 */ /* 0x000fea0003800000 */
[----:B------:R-:W1:Y:S01]  /*0370*/  S2R R17, SR_CgaCtaId ;  /* 0x0000000000117919 */ /* 0x000e620000008800 */
[----:B------:R-:W-:Y:S01]  /*0380*/  MOV R4, 0x400 ;  /* 0x0000040000047802 */ /* 0x000fe20000000f00 */
[----:B------:R-:W-:Y:S01]  /*0390*/  IMAD R11, R11, R5, R10 ;  /* 0x000000050b0b7224 */ /* 0x000fe200078e020a */
[----:B------:R-:W-:Y:S02]  /*03a0*/  LEA R7, R0, R10, 0x6 ;  /* 0x0000000a00077211 */ /* 0x000fe400078e30ff */
[----:B------:R-:W-:Y:S02]  /*03b0*/  IADD3 R6, PT, PT, R4, 0x2000, RZ ;  /* 0x0000200004067810 */ /* 0x000fe40007ffe0ff */
[C---:B-1----:R-:W-:Y:S02]  /*03c0*/  LEA R13, R17.reuse, R4, 0x18 ;  /* 0x00000004110d7211 */ /* 0x042fe400078ec0ff */
[----:B------:R-:W-:Y:S02]  /*03d0*/  LEA R17, R17, R6, 0x18 ;  /* 0x0000000611117211 */ /* 0x000fe400078ec0ff */
[----:B------:R-:W-:-:S07]  /*03e0*/  SHF.L.U32 R4, R7, 0x2, RZ ;  /* 0x0000000207047819 */ /* 0x000fce00000006ff */
.L_x_4:
[----:B------:R-:W-:-:S04]  /*03f0*/  IADD3 R9, P0, PT, R2, R11, RZ ;  /* 0x0000000b02097210 */ /* 0x000fc80007f1e0ff */
[----:B-1----:R-:W-:Y:S02]  /*0400*/  LEA.HI.X.SX32 R6, R11, R20, 0x1, P0 ;  /* 0x000000140b067211 */ /* 0x002fe400000f0eff */
[C---:B------:R-:W-:Y:S02]  /*0410*/  SHF.L.U32 R8, R9.reuse, 0x2, RZ ;  /* 0x0000000209087819 */ /* 0x040fe400000006ff */
[----:B------:R-:W-:Y:S02]  /*0420*/  SHF.L.U64.HI R9, R9, 0x2, R6 ;  /* 0x0000000209097819 */ /* 0x000fe40000010206 */
[C---:B------:R-:W-:Y:S02]  /*0430*/  IADD3 R6, P0, PT, R8.reuse, UR10, RZ ;  /* 0x0000000a08067c10 */ /* 0x040fe4000ff1e0ff */
[----:B------:R-:W-:Y:S02]  /*0440*/  IADD3 R8, P1, PT, R8, UR18, RZ ;  /* 0x0000001208087c10 */ /* 0x000fe4000ff3e0ff */
[----:B------:R-:W-:-:S02]  /*0450*/  IADD3.X R7, PT, PT, R9, UR11, RZ, P0, !PT ;  /* 0x0000000b09077c10 */ /* 0x000fc400087fe4ff */
[----:B------:R-:W-:-:S03]  /*0460*/  IADD3.X R9, PT, PT, R9, UR19, RZ, P1, !PT ;  /* 0x0000001309097c10 */ /* 0x000fc60008ffe4ff */
[----:B------:R-:W2:Y:S04]  /*0470*/  LDG.E R6, desc[UR14][R6.64] ;  /* 0x0000000e06067981 */ /* 0x000ea8000c1e1900 */
[----:B------:R-:W3:Y:S01]  /*0480*/  LDG.E R8, desc[UR14][R8.64] ;  /* 0x0000000e08087981 */ /* 0x000ee2000c1e1900 */
[-C--:B------:R-:W-:Y:S02]  /*0490*/  IADD3 R15, PT, PT, R13, R4.reuse, RZ ;  /* 0x000000040d0f7210 */ /* 0x080fe40007ffe0ff */
[----:B------:R-:W-:Y:S02]  /*04a0*/  IADD3 R19, PT, PT, R17, R4, RZ ;  /* 0x0000000411137210 */ /* 0x000fe40007ffe0ff */
[----:B------:R-:W-:Y:S02]  /*04b0*/  IADD3 R10, PT, PT, R10, UR16, RZ ;  /* 0x000000100a0a7c10 */ /* 0x000fe4000fffe0ff */
[----:B------:R-:W-:-:S02]  /*04c0*/  MOV R21, UR16 ;  /* 0x0000001000157c02 */ /* 0x000fc40008000f00 */
[----:B------:R-:W-:Y:S02]  /*04d0*/  ISETP.GE.AND P0, PT, R10, R5, PT ;  /* 0x000000050a00720c */ /* 0x000fe40003f06270 */
[----:B------:R-:W-:Y:S02]  /*04e0*/  LEA R4, R21, R4, 0x2 ;  /* 0x0000000415047211 */ /* 0x000fe400078e10ff */
[----:B------:R-:W-:Y:S01]  /*04f0*/  IADD3 R11, PT, PT, R11, UR16, RZ ;  /* 0x000000100b0b7c10 */ /* 0x000fe2000fffe0ff */
[----:B--2---:R1:W-:Y:S04]  /*0500*/  STS [R15], R6 ;  /* 0x000000060f007388 */ /* 0x0043e80000000800 */
[----:B---3--:R1:W-:Y:S04]  /*0510*/  STS [R19], R8 ;  /* 0x0000000813007388 */ /* 0x0083e80000000800 */
[----:B------:R-:W-:Y:S05]  /*0520*/  @!P0 BRA `(.L_x_4) ;  /* 0xfffffffc00b08947 */ /* 0x000fea000383ffff */
.L_x_3:
[----:B------:R-:W-:Y:S05]  /*0530*/  BSYNC.RECONVERGENT B1 ;  /* 0x0000000000017941 */ /* 0x000fea0003800200 */
.L_x_2:
[----:B------:R-:W2:Y:S02]  /*0540*/  LDCU UR5, c[0x0][0x364] ;  /* 0x00006c80ff0577ac */ /* 0x000ea40008000800 */
[----:B--2---:R-:W-:-:S04]  /*0550*/  IADD3 R0, PT, PT, R0, UR5, RZ ;  /* 0x0000000500007c10 */ /* 0x004fc8000fffe0ff */
[----:B------:R-:W-:-:S13]  /*0560*/  ISETP.GE.U32.AND P0, PT, R0, 0x20, PT ;  /* 0x000000200000780c */ /* 0x000fda0003f06070 */
[----:B------:R-:W-:Y:S05]  /*0570*/  @!P0 BRA `(.L_x_5) ;  /* 0xfffffffc00608947 */ /* 0x000fea000383ffff */
.L_x_1:
[----:B------:R-:W-:Y:S05]  /*0580*/  BSYNC.RECONVERGENT B0 ;  /* 0x0000000000007941 */ /* 0x000fea0003800200 */
.L_x_0:
[----:B------:R-:W2:Y:S02]  /*0590*/  LDCU UR5, c[0x0][0x3ac] ;  /* 0x00007580ff0577ac */ /* 0x000ea40008000800 */
[----:B--2---:R-:W-:Y:S01]  /*05a0*/  UISETP.GE.AND UP0, UPT, UR5, 0x1, UPT ;  /* 0x000000010500788c */ /* 0x004fe2000bf06270 */
[----:B------:R-:W-:Y:S08]  /*05b0*/  BAR.SYNC.DEFER_BLOCKING 0x0 ;  /* 0x0000000000007b1d */ /* 0x000ff00000010000 */
[----:B------:R-:W-:Y:S05]  /*05c0*/  BRA.U !UP0, `(.L_x_6) ;  /* 0x0000000908a47547 */ /* 0x000fea000b800000 */
[----:B------:R-:W-:-:S05]  /*05d0*/  UMOV UR5, URZ ;  /* 0x000000ff00057c82 */ /* 0x000fca0008000000 */
.L_x_12:
[----:B--2---:R-:W2:Y:S01]  /*05e0*/  LDCU UR10, c[0x0][0x3a8] ;  /* 0x00007500ff0a77ac */ /* 0x004ea20008000800 */
[----:B-1----:R-:W-:Y:S01]  /*05f0*/  MOV R19, 0xff7fffff ;  /* 0xff7fffff00137802 */ /* 0x002fe20000000f00 */
[----:B------:R-:W-:Y:S01]  /*0600*/  UIADD3 UR6, UPT, UPT, UR12, UR5, URZ ;  /* 0x000000050c067290 */ /* 0x000fe2000fffe0ff */
[----:B--2---:R-:W-:-:S05]  /*0610*/  MOV R0, UR10 ;  /* 0x0000000a00007c02 */ /* 0x004fca0008000f00 */
[----:B------:R-:W-:-:S13]  /*0620*/  ISETP.LE.AND P0, PT, R0, UR6, PT ;  /* 0x0000000600007c0c */ /* 0x000fda000bf03270 */
[----:B------:R-:W-:Y:S05]  /*0630*/  @P0 BRA `(.L_x_7) ;  /* 0x0000000800480947 */ /* 0x000fea0003800000 */
[----:B------:R-:W1:Y:S01]  /*0640*/  LDCU UR11, c[0x0][0x3ac] ;  /* 0x00007580ff0b77ac */ /* 0x000e620008000800 */
[----:B------:R-:W2:Y:S01]  /*0650*/  S2UR UR10, SR_CgaCtaId ;  /* 0x00000000000a79c3 */ /* 0x000ea20000008800 */
[----:B------:R-:W-:Y:S02]  /*0660*/  HFMA2 R19, -RZ, RZ, 0, 0 ;  /* 0x00000000ff137431 */ /* 0x000fe400000001ff */
[----:B------:R-:W-:Y:S01]  /*0670*/  IMAD R21, R38, R3, RZ ;  /* 0x0000000326157224 */ /* 0x000fe200078e02ff */
[----:B------:R-:W-:Y:S01]  /*0680*/  UMOV UR6, 0x400 ;  /* 0x0000040000067882 */ /* 0x000fe20000000000 */
[----:B-1----:R-:W-:Y:S02]  /*0690*/  UISETP.GE.U32.AND UP0, UPT, UR11, 0x10, UPT ;  /* 0x000000100b00788c */ /* 0x002fe4000bf06070 */
[----:B--2---:R-:W-:-:S03]  /*06a0*/  ULEA UR10, UR10, UR6, 0x18 ;  /* 0x000000060a0a7291 */ /* 0x004fc6000f8ec0ff */
[----:B------:R-:W-:Y:S01]  /*06b0*/  UMOV UR6, URZ ;  /* 0x000000ff00067c82 */ /* 0x000fe20008000000 */
[----:B------:R-:W-:-:S03]  /*06c0*/  ULEA UR10, UR5, UR10, 0x8 ;  /* 0x0000000a050a7291 */ /* 0x000fc6000f8e40ff */
[----:B------:R-:W-:Y:S09]  /*06d0*/  BRA.U !UP0, `(.L_x_8) ;  /* 0x0000000108c47547 */ /* 0x000ff2000b800000 */
[----:B------:R-:W-:Y:S01]  /*06e0*/  MOV R19, RZ ;  /* 0x000000ff00137202 */ /* 0x000fe20000000f00 */
[----:B------:R-:W1:Y:S01]  /*06f0*/  LDCU.64 UR18, c[0x0][0x380] ;  /* 0x00007000ff1277ac */ /* 0x000e620008000a00 */
[----:B------:R-:W-:-:S05]  /*0700*/  UMOV UR6, URZ ;  /* 0x000000ff00067c82 */ /* 0x000fca0008000000 */
.L_x_9:
[----:B------:R-:W-:-:S04]  /*0710*/  IADD3 R5, PT, PT, R21, UR6, RZ ;  /* 0x0000000615057c10 */ /* 0x000fc8000fffe0ff */
[----:B------:R-:W-:-:S04]  /*0720*/  IADD3 R5, P0, PT, R2, R5, RZ ;  /* 0x0000000502057210 */ /* 0x000fc80007f1e0ff */
[----:B------:R-:W-:Y:S02]  /*0730*/  IADD3.X R4, PT, PT, RZ, R20, RZ, P0, !PT ;  /* 0x00000014ff047210 */ /* 0x000fe400007fe4ff */
[----:B-1----:R-:W-:-:S04]  /*0740*/  LEA R22, P0, R5, UR18, 0x2 ;  /* 0x0000001205167c11 */ /* 0x002fc8000f8010ff */
[----:B------:R-:W-:-:S05]  /*0750*/  LEA.HI.X R23, R5, UR19, R4, 0x2, P0 ;  /* 0x0000001305177c11 */ /* 0x000fca00080f1404 */
[----:B------:R-:W2:Y:S04]  /*0760*/  LDG.E R16, desc[UR14][R22.64] ;  /* 0x0000000e16107981 */ /* 0x000ea8000c1e1900 */
[----:B------:R-:W3:Y:S04]  /*0770*/  LDG.E R17, desc[UR14][R22.64+0x4] ;  /* 0x0000040e16117981 */ /* 0x000ee8000c1e1900 */
[----:B------:R-:W4:Y:S04]  /*0780*/  LDG.E R18, desc[UR14][R22.64+0x8] ;  /* 0x0000080e16127981 */ /* 0x000f28000c1e1900 */
[----:B------:R-:W5:Y:S04]  /*0790*/  LDG.E R24, desc[UR14][R22.64+0xc] ;  /* 0x00000c0e16187981 */ /* 0x000f68000c1e1900 */
        /* <DEDUP_REMOVED lines=11> */
[----:B------:R-:W5:Y:S01]  /*0850*/  LDG.E R40, desc[UR14][R22.64+0x3c] ;  /* 0x00003c0e16287981 */ /* 0x000f62000c1e1900 */
[----:B------:R-:W-:-:S02]  /*0860*/  ULEA UR11, UR6, UR10, 0x2 ;  /* 0x0000000a060b7291 */ /* 0x000fc4000f8e10ff */
[----:B------:R-:W-:-:S04]  /*0870*/  UIADD3 UR6, UPT, UPT, UR6, 0x10, URZ ;  /* 0x0000001006067890 */ /* 0x000fc8000fffe0ff */
[----:B------:R-:W-:-:S03]  /*0880*/  UISETP.NE.AND UP0, UPT, UR6, UR8, UPT ;  /* 0x000000080600728c */ /* 0x000fc6000bf05270 */
[----:B------:R-:W2:Y:S04]  /*0890*/  LDS.128 R4, [UR11] ;  /* 0x0000000bff047984 */ /* 0x000ea80008000c00 */
[----:B------:R-:W1:Y:S04]  /*08a0*/  LDS.128 R8, [UR11+0x10] ;  /* 0x0000100bff087984 */ /* 0x000e680008000c00 */
[----:B------:R-:W0:Y:S01]  /*08b0*/  LDS.128 R12, [UR11+0x20] ;  /* 0x0000200bff0c7984 */ /* 0x000e220008000c00 */
[----:B--2---:R-:W-:-:S04]  /*08c0*/  FFMA R4, R16, R4, R19 ;  /* 0x0000000410047223 */ /* 0x004fc80000000013 */
[----:B---3--:R-:W-:-:S04]  /*08d0*/  FFMA R5, R17, R5, R4 ;  /* 0x0000000511057223 */ /* 0x008fc80000000004 */
[----:B----4-:R-:W-:Y:S02]  /*08e0*/  FFMA R5, R18, R6, R5 ;  /* 0x0000000612057223 */ /* 0x010fe40000000005 */
[----:B------:R-:W2:Y:S02]  /*08f0*/  LDS.128 R16, [UR11+0x30] ;  /* 0x0000300bff107984 */ /* 0x000ea40008000c00 */
[----:B-----5:R-:W-:-:S04]  /*0900*/  FFMA R24, R24, R7, R5 ;  /* 0x0000000718187223 */ /* 0x020fc80000000005 */
[----:B-1----:R-:W-:-:S04]  /*0910*/  FFMA R35, R35, R8, R24 ;  /* 0x0000000823237223 */ /* 0x002fc80000000018 */
[----:B------:R-:W-:-:S04]  /*0920*/  FFMA R34, R34, R9, R35 ;  /* 0x0000000922227223 */ /* 0x000fc80000000023 */
[----:B------:R-:W-:-:S04]  /*0930*/  FFMA R33, R33, R10, R34 ;  /* 0x0000000a21217223 */ /* 0x000fc80000000022 */
[----:B------:R-:W-:-:S04]  /*0940*/  FFMA R32, R32, R11, R33 ;  /* 0x0000000b20207223 */ /* 0x000fc80000000021 */
[----:B0-----:R-:W-:-:S04]  /*0950*/  FFMA R31, R31, R12, R32 ;  /* 0x0000000c1f1f7223 */ /* 0x001fc80000000020 */
[----:B------:R-:W-:-:S04]  /*0960*/  FFMA R30, R30, R13, R31 ;  /* 0x0000000d1e1e7223 */ /* 0x000fc8000000001f */
[----:B------:R-:W-:-:S04]  /*0970*/  FFMA R29, R29, R14, R30 ;  /* 0x0000000e1d1d7223 */ /* 0x000fc8000000001e */
[----:B------:R-:W-:-:S04]  /*0980*/  FFMA R28, R28, R15, R29 ;  /* 0x0000000f1c1c7223 */ /* 0x000fc8000000001d */
[----:B--2---:R-:W-:-:S04]  /*0990*/  FFMA R27, R27, R16, R28 ;  /* 0x000000101b1b7223 */ /* 0x004fc8000000001c */
[----:B------:R-:W-:-:S04]  /*09a0*/  FFMA R26, R26, R17, R27 ;  /* 0x000000111a1a7223 */ /* 0x000fc8000000001b */
[----:B------:R-:W-:-:S04]  /*09b0*/  FFMA R25, R25, R18, R26 ;  /* 0x0000001219197223 */ /* 0x000fc8000000001a */
[----:B------:R-:W-:Y:S01]  /*09c0*/  FFMA R19, R40, R19, R25 ;  /* 0x0000001328137223 */ /* 0x000fe20000000019 */
[----:B------:R-:W-:Y:S06]  /*09d0*/  BRA.U UP0, `(.L_x_9) ;  /* 0xfffffffd004c7547 */ /* 0x000fec000b83ffff */
[----:B------:R-:W-:-:S05]  /*09e0*/  UMOV UR6, UR8 ;  /* 0x0000000800067c82 */ /* 0x000fca0008000000 */
.L_x_8:
[----:B------:R-:W-:-:S04]  /*09f0*/  LOP3.LUT R4, R3, 0xf, RZ, 0xc0, !PT ;  /* 0x0000000f03047812 */ /* 0x000fc800078ec0ff */
[----:B------:R-:W-:-:S13]  /*0a00*/  ISETP.NE.AND P0, PT, R4, RZ, PT ;  /* 0x000000ff0400720c */ /* 0x000fda0003f05270 */
[----:B------:R-:W-:Y:S05]  /*0a10*/  @!P0 BRA `(.L_x_7) ;  /* 0x0000000400508947 */ /* 0x000fea0003800000 */
[----:B------:R-:W-:Y:S02]  /*0a20*/  IADD3 R4, PT, PT, R4, -0x1, RZ ;  /* 0xffffffff04047810 */ /* 0x000fe40007ffe0ff */
[----:B------:R-:W-:Y:S02]  /*0a30*/  LOP3.LUT R24, R3, 0x7, RZ, 0xc0, !PT ;  /* 0x0000000703187812 */ /* 0x000fe400078ec0ff */
[----:B------:R-:W-:Y:S02]  /*0a40*/  ISETP.GE.U32.AND P0, PT, R4, 0x7, PT ;  /* 0x000000070400780c */ /* 0x000fe40003f06070 */
[----:B------:R-:W-:-:S11]  /*0a50*/  ISETP.NE.AND P1, PT, R24, RZ, PT ;  /* 0x000000ff1800720c */ /* 0x000fd60003f25270 */
[----:B------:R-:W-:Y:S05]  /*0a60*/  @!P0 BRA `(.L_x_10) ;  /* 0x0000000000788947 */ /* 0x000fea0003800000 */
[----:B------:R-:W1:Y:S01]  /*0a70*/  LDCU.64 UR18, c[0x0][0x380] ;  /* 0x00007000ff1277ac */ /* 0x000e620008000a00 */
[----:B------:R-:W-:Y:S02]  /*0a80*/  IADD3 R5, PT, PT, R21, UR6, RZ ;  /* 0x0000000615057c10 */ /* 0x000fe4000fffe0ff */
[C---:B------:R-:W-:Y:S02]  /*0a90*/  IADD3 R4, P2, P3, R2.reuse, UR6, R21 ;  /* 0x0000000602047c10 */ /* 0x040fe4000fb5e015 */
[----:B------:R-:W-:Y:S02]  /*0aa0*/  IADD3 R6, P0, PT, R2, R5, RZ ;  /* 0x0000000502067210 */ /* 0x000fe40007f1e0ff */
[----:B------:R-:W-:Y:S02]  /*0ab0*/  IADD3.X R5, PT, PT, R20, RZ, RZ, P2, P3 ;  /* 0x000000ff14057210 */ /* 0x000fe400017e64ff */
[----:B------:R-:W-:Y:S02]  /*0ac0*/  IADD3.X R7, PT, PT, RZ, R20, RZ, P0, !PT ;  /* 0x00000014ff077210 */ /* 0x000fe400007fe4ff */
[----:B-1----:R-:W-:-:S02]  /*0ad0*/  LEA R14, P0, R6, UR18, 0x2 ;  /* 0x00000012060e7c11 */ /* 0x002fc4000f8010ff */
[----:B------:R-:W-:Y:S02]  /*0ae0*/  LEA R12, P2, R4, UR18, 0x2 ;  /* 0x00000012040c7c11 */ /* 0x000fe4000f8410ff */
[----:B------:R-:W-:Y:S02]  /*0af0*/  LEA.HI.X R15, R6, UR19, R7, 0x2, P0 ;  /* 0x00000013060f7c11 */ /* 0x000fe400080f1407 */
[----:B------:R-:W-:-:S03]  /*0b00*/  LEA.HI.X R13, R4, UR19, R5, 0x2, P2 ;  /* 0x00000013040d7c11 */ /* 0x000fc600090f1405 */
[----:B------:R-:W2:Y:S04]  /*0b10*/  LDG.E R14, desc[UR14][R14.64] ;  /* 0x0000000e0e0e7981 */ /* 0x000ea8000c1e1900 */
[----:B------:R-:W3:Y:S04]  /*0b20*/  LDG.E R17, desc[UR14][R12.64+0x4] ;  /* 0x0000040e0c117981 */ /* 0x000ee8000c1e1900 */
[----:B------:R-:W4:Y:S04]  /*0b30*/  LDG.E R16, desc[UR14][R12.64+0x8] ;  /* 0x0000080e0c107981 */ /* 0x000f28000c1e1900 */
[----:B------:R-:W5:Y:S04]  /*0b40*/  LDG.E R23, desc[UR14][R12.64+0xc] ;  /* 0x00000c0e0c177981 */ /* 0x000f68000c1e1900 */
[----:B------:R-:W5:Y:S04]  /*0b50*/  LDG.E R18, desc[UR14][R12.64+0x10] ;  /* 0x0000100e0c127981 */ /* 0x000f68000c1e1900 */
[----:B------:R-:W5:Y:S04]  /*0b60*/  LDG.E R25, desc[UR14][R12.64+0x14] ;  /* 0x0000140e0c197981 */ /* 0x000f68000c1e1900 */
[----:B------:R-:W5:Y:S04]  /*0b70*/  LDG.E R22, desc[UR14][R12.64+0x18] ;  /* 0x0000180e0c167981 */ /* 0x000f68000c1e1900 */
[----:B------:R-:W5:Y:S01]  /*0b80*/  LDG.E R27, desc[UR14][R12.64+0x1c] ;  /* 0x00001c0e0c1b7981 */ /* 0x000f62000c1e1900 */
[----:B------:R-:W-:-:S02]  /*0b90*/  ULEA UR11, UR6, UR10, 0x2 ;  /* 0x0000000a060b7291 */ /* 0x000fc4000f8e10ff */
[----:B------:R-:W-:-:S07]  /*0ba0*/  UIADD3 UR6, UPT, UPT, UR6, 0x8, URZ ;  /* 0x0000000806067890 */ /* 0x000fce000fffe0ff */
[----:B------:R-:W2:Y:S04]  /*0bb0*/  LDS.128 R4, [UR11] ;  /* 0x0000000bff047984 */ /* 0x000ea80008000c00 */
[----:B------:R-:W1:Y:S01]  /*0bc0*/  LDS.128 R8, [UR11+0x10] ;  /* 0x0000100bff087984 */ /* 0x000e620008000c00 */
[----:B--2---:R-:W-:-:S04]  /*0bd0*/  FFMA R4, R14, R4, R19 ;  /* 0x000000040e047223 */ /* 0x004fc80000000013 */
[----:B---3--:R-:W-:-:S04]  /*0be0*/  FFMA R5, R17, R5, R4 ;  /* 0x0000000511057223 */ /* 0x008fc80000000004 */
[----:B----4-:R-:W-:-:S04]  /*0bf0*/  FFMA R6, R16, R6, R5 ;  /* 0x0000000610067223 */ /* 0x010fc80000000005 */
[----:B-----5:R-:W-:-:S04]  /*0c00*/  FFMA R7, R23, R7, R6 ;  /* 0x0000000717077223 */ /* 0x020fc80000000006 */
[----:B-1----:R-:W-:-:S04]  /*0c10*/  FFMA R8, R18, R8, R7 ;  /* 0x0000000812087223 */ /* 0x002fc80000000007 */
[----:B------:R-:W-:-:S04]  /*0c20*/  FFMA R9, R25, R9, R8 ;  /* 0x0000000919097223 */ /* 0x000fc80000000008 */
[----:B------:R-:W-:-:S04]  /*0c30*/  FFMA R10, R22, R10, R9 ;  /* 0x0000000a160a7223 */ /* 0x000fc80000000009 */
[----:B------:R-:W-:-:S07]  /*0c40*/  FFMA R19, R27, R11, R10 ;  /* 0x0000000b1b137223 */ /* 0x000fce000000000a */
.L_x_10:
        /* <DEDUP_REMOVED lines=13> */
[C---:B------:R-:W-:Y:S02]  /*0d20*/  LEA R10, P2, R6.reuse, UR18, 0x2 ;  /* 0x00000012060a7c11 */ /* 0x040fe4000f8410ff */
[----:B------:R-:W-:Y:S02]  /*0d30*/  LEA.HI.X R9, R5, UR19, R4, 0x2, P0 ;  /* 0x0000001305097c11 */ /* 0x000fe400080f1404 */
[----:B------:R-:W-:-:S03]  /*0d40*/  LEA.HI.X R11, R6, UR19, R7, 0x2, P2 ;  /* 0x00000013060b7c11 */ /* 0x000fc600090f1407 */
[----:B------:R-:W2:Y:S04]  /*0d50*/  LDG.E R8, desc[UR14][R8.64] ;  /* 0x0000000e08087981 */ /* 0x000ea8000c1e1900 */
[----:B------:R-:W3:Y:S04]  /*0d60*/  LDG.E R13, desc[UR14][R10.64+0x4] ;  /* 0x0000040e0a0d7981 */ /* 0x000ee8000c1e1900 */
[----:B------:R-:W4:Y:S04]  /*0d70*/  LDG.E R12, desc[UR14][R10.64+0x8] ;  /* 0x0000080e0a0c7981 */ /* 0x000f28000c1e1900 */
[----:B------:R-:W5:Y:S01]  /*0d80*/  LDG.E R15, desc[UR14][R10.64+0xc] ;  /* 0x00000c0e0a0f7981 */ /* 0x000f62000c1e1900 */
[----:B------:R-:W-:-:S02]  /*0d90*/  ULEA UR11, UR6, UR10, 0x2 ;  /* 0x0000000a060b7291 */ /* 0x000fc4000f8e10ff */
[----:B------:R-:W-:-:S07]  /*0da0*/  UIADD3 UR6, UPT, UPT, UR6, 0x4, URZ ;  /* 0x0000000406067890 */ /* 0x000fce000fffe0ff */
[----:B------:R-:W2:Y:S02]  /*0db0*/  LDS.128 R4, [UR11] ;  /* 0x0000000bff047984 */ /* 0x000ea40008000c00 */
[----:B--2---:R-:W-:-:S04]  /*0dc0*/  FFMA R4, R8, R4, R19 ;  /* 0x0000000408047223 */ /* 0x004fc80000000013 */
[----:B---3--:R-:W-:-:S04]  /*0dd0*/  FFMA R5, R13, R5, R4 ;  /* 0x000000050d057223 */ /* 0x008fc80000000004 */
[----:B----4-:R-:W-:-:S04]  /*0de0*/  FFMA R6, R12, R6, R5 ;  /* 0x000000060c067223 */ /* 0x010fc80000000005 */
[----:B-----5:R-:W-:-:S07]  /*0df0*/  FFMA R19, R15, R7, R6 ;  /* 0x000000070f137223 */ /* 0x020fce0000000006 */
.L_x_11:
[----:B------:R-:W-:Y:S05]  /*0e00*/  @!P1 BRA `(.L_x_7) ;  /* 0x0000000000549947 */ /* 0x000fea0003800000 */
[----:B------:R-:W1:Y:S01]  /*0e10*/  LDCU.64 UR18, c[0x0][0x380] ;  /* 0x00007000ff1277ac */ /* 0x000e620008000a00 */
[----:B------:R-:W-:-:S04]  /*0e20*/  IADD3 R5, PT, PT, R21, UR6, RZ ;  /* 0x0000000615057c10 */ /* 0x000fc8000fffe0ff */
[----:B------:R-:W-:-:S04]  /*0e30*/  IADD3 R5, P0, PT, R2, R5, RZ ;  /* 0x0000000502057210 */ /* 0x000fc80007f1e0ff */
[----:B------:R-:W-:Y:S02]  /*0e40*/  IADD3.X R4, PT, PT, RZ, R20, RZ, P0, !PT ;  /* 0x00000014ff047210 */ /* 0x000fe400007fe4ff */
[----:B-1----:R-:W-:-:S04]  /*0e50*/  LEA R8, P0, R5, UR18, 0x2 ;  /* 0x0000001205087c11 */ /* 0x002fc8000f8010ff */
[----:B------:R-:W-:-:S05]  /*0e60*/  LEA.HI.X R9, R5, UR19, R4, 0x2, P0 ;  /* 0x0000001305097c11 */ /* 0x000fca00080f1404 */
[----:B------:R-:W2:Y:S01]  /*0e70*/  LDG.E R8, desc[UR14][R8.64] ;  /* 0x0000000e08087981 */ /* 0x000ea2000c1e1900 */
[----:B------:R-:W-:Y:S01]  /*0e80*/  ULEA UR10, UR6, UR10, 0x2 ;  /* 0x0000000a060a7291 */ /* 0x000fe2000f8e10ff */
[----:B------:R-:W-:-:S08]  /*0e90*/  ISETP.NE.AND P0, PT, R14, 0x1, PT ;  /* 0x000000010e00780c */ /* 0x000fd00003f05270 */
[----:B------:R-:W2:Y:S02]  /*0ea0*/  LDS.128 R4, [UR10] ;  /* 0x0000000aff047984 */ /* 0x000ea40008000c00 */
[----:B--2---:R-:W-:-:S03]  /*0eb0*/  FFMA R19, R8, R4, R19 ;  /* 0x0000000408137223 */ /* 0x004fc60000000013 */
[----:B------:R-:W-:Y:S05]  /*0ec0*/  @!P0 BRA `(.L_x_7) ;  /* 0x0000000000248947 */ /* 0x000fea0003800000 */
[----:B------:R-:W-:-:S04]  /*0ed0*/  IADD3 R21, P0, P1, R2, UR6, R21 ;  /* 0x0000000602157c10 */ /* 0x000fc8000f91e015 */
[----:B------:R-:W-:Y:S02]  /*0ee0*/  IADD3.X R4, PT, PT, R20, RZ, RZ, P0, P1 ;  /* 0x000000ff14047210 */ /* 0x000fe400007e24ff */
[C---:B------:R-:W-:Y:S02]  /*0ef0*/  LEA R8, P1, R21.reuse, UR18, 0x2 ;  /* 0x0000001215087c11 */ /* 0x040fe4000f8210ff */
[----:B------:R-:W-:Y:S02]  /*0f00*/  ISETP.NE.AND P0, PT, R14, 0x2, PT ;  /* 0x000000020e00780c */ /* 0x000fe40003f05270 */
[----:B------:R-:W-:-:S05]  /*0f10*/  LEA.HI.X R9, R21, UR19, R4, 0x2, P1 ;  /* 0x0000001315097c11 */ /* 0x000fca00088f1404 */
[----:B------:R-:W2:Y:S06]  /*0f20*/  LDG.E R4, desc[UR14][R8.64+0x4] ;  /* 0x0000040e08047981 */ /* 0x000eac000c1e1900 */
[----:B------:R-:W3:Y:S01]  /*0f30*/  @P0 LDG.E R10, desc[UR14][R8.64+0x8] ;  /* 0x0000080e080a0981 */ /* 0x000ee2000c1e1900 */
[----:B--2---:R-:W-:-:S04]  /*0f40*/  FFMA R19, R4, R5, R19 ;  /* 0x0000000504137223 */ /* 0x004fc80000000013 */
[----:B---3--:R-:W-:-:S07]  /*0f50*/  @P0 FFMA R19, R10, R6, R19 ;  /* 0x000000060a130223 */ /* 0x008fce0000000013 */
.L_x_7:
[----:B------:R-:W1:Y:S01]  /*0f60*/  LDCU UR10, c[0x0][0x3b8] ;  /* 0x00007700ff0a77ac */ /* 0x000e620008000800 */
[----:B------:R-:W-:Y:S02]  /*0f70*/  ULEA UR6, UR5, UR9, 0x2 ;  /* 0x0000000905067291 */ /* 0x000fe4000f8e10ff */
[----:B------:R-:W-:-:S04]  /*0f80*/  UIADD3 UR5, UPT, UPT, UR5, 0x1, URZ ;  /* 0x0000000105057890 */ /* 0x000fc8000fffe0ff */
[----:B------:R-:W-:Y:S01]  /*0f90*/  UISETP.NE.AND UP0, UPT, UR5, 0x20, UPT ;  /* 0x000000200500788c */ /* 0x000fe2000bf05270 */
[----:B-1----:R-:W-:-:S05]  /*0fa0*/  FMUL R19, R19, UR10 ;  /* 0x0000000a13137c20 */ /* 0x002fca0008400000 */
[----:B------:R2:W-:Y:S03]  /*0fb0*/  STL [UR6], R19 ;  /* 0x00000013ff007987 */ /* 0x0005e60008100806 */
[----:B------:R-:W-:Y:S05]  /*0fc0*/  BRA.U UP0, `(.L_x_12) ;  /* 0xfffffff500847547 */ /* 0x000fea000b83ffff */
[----:B------:R1:W5:Y:S04]  /*0fd0*/  LDL.128 R32, [R1+0x100] ;  /* 0x0001000001207983 */ /* 0x0003680000100c00 */
[----:B------:R1:W5:Y:S04]  /*0fe0*/  LDL.128 R28, [R1+0x110] ;  /* 0x00011000011c7983 */ /* 0x0003680000100c00 */
[----:B------:R1:W5:Y:S04]  /*0ff0*/  LDL.128 R24, [R1+0x120] ;  /* 0x0001200001187983 */ /* 0x0003680000100c00 */
[----:B------:R1:W5:Y:S04]  /*1000*/  LDL.128 R20, [R1+0x130] ;  /* 0x0001300001147983 */ /* 0x0003680000100c00 */
[----:B--2---:R1:W5:Y:S04]  /*1010*/  LDL.128 R16, [R1+0x140] ;  /* 0x0001400001107983 */ /* 0x0043680000100c00 */
[----:B------:R1:W5:Y:S04]  /*1020*/  LDL.128 R12, [R1+0x150] ;  /* 0x00015000010c7983 */ /* 0x0003680000100c00 */
[----:B------:R1:W5:Y:S04]  /*1030*/  LDL.128 R8, [R1+0x160] ;  /* 0x0001600001087983 */ /* 0x0003680000100c00 */
[----:B------:R1:W5:Y:S01]  /*1040*/  LDL.128 R4, [R1+0x170] ;  /* 0x0001700001047983 */ /* 0x0003620000100c00 */
[----:B------:R-:W-:Y:S05]  /*1050*/  BRA `(.L_x_13) ;  /* 0x0000000800287947 */ /* 0x000fea0003800000 */
.L_x_6:
[----:B------:R-:W2:Y:S01]  /*1060*/  LDC R0, c[0x0][0x3a8] ;  /* 0x0000ea00ff007b82 */ /* 0x000ea20000000800 */
[----:B------:R-:W-:Y:S01]  /*1070*/  USHF.L.U32 UR44, UR4, 0x5, URZ ;  /* 0x00000005042c7899 */ /* 0x000fe200080006ff */
[----:B------:R-:W3:Y:S03]  /*1080*/  LDCU UR43, c[0x0][0x3b8] ;  /* 0x00007700ff2b77ac */ /* 0x000ee60008000800 */
[----:B------:R-:W-:Y:S02]  /*1090*/  UIADD3 UR5, UPT, UPT, UR44, 0x1, URZ ;  /* 0x000000012c057890 */ /* 0x000fe4000fffe0ff */
[----:B------:R-:W-:Y:S02]  /*10a0*/  UIADD3 UR6, UPT, UPT, UR44, 0x2, URZ ;  /* 0x000000022c067890 */ /* 0x000fe4000fffe0ff */
[----:B------:R-:W-:Y:S02]  /*10b0*/  UIADD3 UR10, UPT, UPT, UR44, 0x3, URZ ;  /* 0x000000032c0a7890 */ /* 0x000fe4000fffe0ff */
[----:B------:R-:W-:-:S02]  /*10c0*/  UIADD3 UR11, UPT, UPT, UR44, 0x4, URZ ;  /* 0x000000042c0b7890 */ /* 0x000fc4000fffe0ff */
[----:B------:R-:W-:Y:S02]  /*10d0*/  UIADD3 UR12, UPT, UPT, UR44, 0x5, URZ ;  /* 0x000000052c0c7890 */ /* 0x000fe4000fffe0ff */
[----:B------:R-:W-:Y:S02]  /*10e0*/  UIADD3 UR17, UPT, UPT, UR44, 0x6, URZ ;  /* 0x000000062c117890 */ /* 0x000fe4000fffe0ff */
[----:B------:R-:W-:Y:S02]  /*10f0*/  UIADD3 UR18, UPT, UPT, UR44, 0x7, URZ ;  /* 0x000000072c127890 */ /* 0x000fe4000fffe0ff */
[----:B------:R-:W-:Y:S02]  /*1100*/  UIADD3 UR19, UPT, UPT, UR44, 0x8, URZ ;  /* 0x000000082c137890 */ /* 0x000fe4000fffe0ff */
[----:B------:R-:W-:Y:S02]  /*1110*/  UIADD3 UR20, UPT, UPT, UR44, 0x9, URZ ;  /* 0x000000092c147890 */ /* 0x000fe4000fffe0ff */
[C---:B--2---:R-:W-:Y:S01]  /*1120*/  ISETP.LE.AND P4, PT, R0.reuse, UR44, PT ;  /* 0x0000002c00007c0c */ /* 0x044fe2000bf83270 */
[----:B------:R-:W-:Y:S01]  /*1130*/  UIADD3 UR21, UPT, UPT, UR44, 0xa, URZ ;  /* 0x0000000a2c157890 */ /* 0x000fe2000fffe0ff */
[C---:B------:R-:W-:Y:S01]  /*1140*/  ISETP.LE.AND P3, PT, R0.reuse, UR5, PT ;  /* 0x0000000500007c0c */ /* 0x040fe2000bf63270 */
[----:B------:R-:W-:Y:S01]  /*1150*/  UIADD3 UR22, UPT, UPT, UR44, 0xb, URZ ;  /* 0x0000000b2c167890 */ /* 0x000fe2000fffe0ff */
[C---:B------:R-:W-:Y:S01]  /*1160*/  ISETP.LE.AND P2, PT, R0.reuse, UR6, PT ;  /* 0x0000000600007c0c */ /* 0x040fe2000bf43270 */
[----:B------:R-:W-:Y:S01]  /*1170*/  UIADD3 UR23, UPT, UPT, UR44, 0xc, URZ ;  /* 0x0000000c2c177890 */ /* 0x000fe2000fffe0ff */
[C---:B------:R-:W-:Y:S01]  /*1180*/  ISETP.LE.AND P1, PT, R0.reuse, UR10, PT ;  /* 0x0000000a00007c0c */ /* 0x040fe2000bf23270 */
[----:B------:R-:W-:Y:S01]  /*1190*/  UIADD3 UR24, UPT, UPT, UR44, 0xd, URZ ;  /* 0x0000000d2c187890 */ /* 0x000fe2000fffe0ff */
[----:B------:R-:W-:Y:S01]  /*11a0*/  FSEL R32, RZ, -3.40282346638528859812e+38, !P4 ;  /* 0xff7fffffff207808 */ /* 0x000fe20006000000 */
[----:B------:R-:W-:Y:S01]  /*11b0*/  UIADD3 UR25, UPT, UPT, UR44, 0xe, URZ ;  /* 0x0000000e2c197890 */ /* 0x000fe2000fffe0ff */
[----:B------:R-:W-:Y:S01]  /*11c0*/  FSEL R33, RZ, -3.40282346638528859812e+38, !P3 ;  /* 0xff7fffffff217808 */ /* 0x000fe20005800000 */
[----:B------:R-:W-:Y:S01]  /*11d0*/  UIADD3 UR26, UPT, UPT, UR44, 0xf, URZ ;  /* 0x0000000f2c1a7890 */ /* 0x000fe2000fffe0ff */
[----:B------:R-:W-:Y:S01]  /*11e0*/  FSEL R34, RZ, -3.40282346638528859812e+38, !P2 ;  /* 0xff7fffffff227808 */ /* 0x000fe20005000000 */
[----:B------:R-:W-:Y:S01]  /*11f0*/  UIADD3 UR27, UPT, UPT, UR44, 0x10, URZ ;  /* 0x000000102c1b7890 */ /* 0x000fe2000fffe0ff */
[----:B------:R-:W-:Y:S01]  /*1200*/  FSEL R35, RZ, -3.40282346638528859812e+38, !P1 ;  /* 0xff7fffffff237808 */ /* 0x000fe20004800000 */
[----:B------:R-:W-:Y:S01]  /*1210*/  UIADD3 UR28, UPT, UPT, UR44, 0x11, URZ ;  /* 0x000000112c1c7890 */ /* 0x000fe2000fffe0ff */
[C---:B------:R-:W-:Y:S01]  /*1220*/  ISETP.LE.AND P0, PT, R0.reuse, UR11, PT ;  /* 0x0000000b00007c0c */ /* 0x040fe2000bf03270 */
        /* <DEDUP_REMOVED lines=27> */
[----:B------:R-:W-:Y:S01]  /*13e0*/  ISETP.LE.AND P0, PT, R0, UR22, PT ;  /* 0x0000001600007c0c */ /* 0x000fe2000bf03270 */
[----:B---3--:R-:W-:Y:S01]  /*13f0*/  FMUL R32, R32, UR43 ;  /* 0x0000002b20207c20 */ /* 0x008fe20008400000 */
[C---:B------:R-:W-:Y:S01]  /*1400*/  ISETP.LE.AND P6, PT, R0.reuse, UR23, PT ;  /* 0x0000001700007c0c */ /* 0x040fe2000bfc3270 */
[----:B------:R-:W-:Y:S01]  /*1410*/  FMUL R33, R33, UR43 ;  /* 0x0000002b21217c20 */ /* 0x000fe20008400000 */
[----:B------:R-:W-:Y:S01]  /*1420*/  ISETP.LE.AND P5, PT, R0, UR24, PT ;  /* 0x0000001800007c0c */ /* 0x000fe2000bfa3270 */
[----:B------:R-:W-:Y:S01]  /*1430*/  FMUL R34, R34, UR43 ;  /* 0x0000002b22227c20 */ /* 0x000fe20008400000 */
        /* <DEDUP_REMOVED lines=8> */
[----:B------:R-:W-:Y:S01]  /*14c0*/  FSEL R27, RZ, -3.40282346638528859812e+38, !P0 ;  /* 0xff7fffffff1b7808 */ /* 0x000fe20004000000 */
        /* <DEDUP_REMOVED lines=21> */
[C---:B------:R-:W-:Y:S01]  /*1620*/  ISETP.LE.AND P3, PT, R0.reuse, UR33, PT ;  /* 0x0000002100007c0c */ /* 0x040fe2000bf63270 */
[----:B------:R2:W-:Y:S01]  /*1630*/  STL.128 [R1+0x100], R32 ;  /* 0x0001002001007387 */ /* 0x0005e20000100c00 */
[----:B------:R-:W-:-:S02]  /*1640*/  ISETP.LE.AND P2, PT, R0, UR34, PT ;  /* 0x0000002200007c0c */ /* 0x000fc4000bf43270 */
[----:B------:R-:W-:Y:S01]  /*1650*/  ISETP.LE.AND P1, PT, R0, UR35, PT ;  /* 0x0000002300007c0c */ /* 0x000fe2000bf23270 */
[----:B------:R2:W-:Y:S01]  /*1660*/  STL.128 [R1+0x110], R28 ;  /* 0x0001101c01007387 */ /* 0x0005e20000100c00 */
[----:B------:R-:W-:Y:S02]  /*1670*/  FSEL R18, RZ, -3.40282346638528859812e+38, !P0 ;  /* 0xff7fffffff127808 */ /* 0x000fe40004000000 */
[----:B-1----:R-:W-:Y:S01]  /*1680*/  FSEL R19, RZ, -3.40282346638528859812e+38, !P6 ;  /* 0xff7fffffff137808 */ /* 0x002fe20007000000 */
[----:B------:R2:W-:Y:S01]  /*1690*/  STL.128 [R1+0x120], R24 ;  /* 0x0001201801007387 */ /* 0x0005e20000100c00 */
        /* <DEDUP_REMOVED lines=10> */
[C---:B------:R-:W-:Y:S01]  /*1740*/  ISETP.LE.AND P0, PT, R0.reuse, UR36, PT ;  /* 0x0000002400007c0c */ /* 0x040fe2000bf03270 */
[----:B------:R-:W-:Y:S01]  /*1750*/  FMUL R15, R15, UR43 ;  /* 0x0000002b0f0f7c20 */ /* 0x000fe20008400000 */
[----:B------:R-:W-:Y:S01]  /*1760*/  ISETP.LE.AND P6, PT, R0, UR37, PT ;  /* 0x0000002500007c0c */ /* 0x000fe2000bfc3270 */
[----:B------:R-:W-:Y:S01]  /*1770*/  FMUL R8, R8, UR43 ;  /* 0x0000002b08087c20 */ /* 0x000fe20008400000 */
[C---:B------:R-:W-:Y:S01]  /*1780*/  ISETP.LE.AND P5, PT, R0.reuse, UR38, PT ;  /* 0x0000002600007c0c */ /* 0x040fe2000bfa3270 */
[----:B------:R2:W-:Y:S01]  /*1790*/  STL.128 [R1+0x130], R20 ;  /* 0x0001301401007387 */ /* 0x0005e20000100c00 */
[----:B------:R-:W-:-:S02]  /*17a0*/  ISETP.LE.AND P4, PT, R0, UR39, PT ;  /* 0x0000002700007c0c */ /* 0x000fc4000bf83270 */
[C---:B------:R-:W-:Y:S01]  /*17b0*/  ISETP.LE.AND P3, PT, R0.reuse, UR40, PT ;  /* 0x0000002800007c0c */ /* 0x040fe2000bf63270 */
[----:B------:R2:W-:Y:S01]  /*17c0*/  STL.128 [R1+0x140], R16 ;  /* 0x0001401001007387 */ /* 0x0005e20000100c00 */
[C---:B------:R-:W-:Y:S02]  /*17d0*/  ISETP.LE.AND P2, PT, R0.reuse, UR41, PT ;  /* 0x0000002900007c0c */ /* 0x040fe4000bf43270 */
[----:B------:R-:W-:Y:S01]  /*17e0*/  ISETP.LE.AND P1, PT, R0, UR42, PT ;  /* 0x0000002a00007c0c */ /* 0x000fe2000bf23270 */
[----:B------:R2:W-:Y:S01]  /*17f0*/  STL.128 [R1+0x150], R12 ;  /* 0x0001500c01007387 */ /* 0x0005e20000100c00 */
[----:B------:R-:W-:Y:S02]  /*1800*/  FSEL R9, RZ, -3.40282346638528859812e+38, !P0 ;  /* 0xff7fffffff097808 */ /* 0x000fe40004000000 */
[----:B------:R-:W-:Y:S02]  /*1810*/  FSEL R10, RZ, -3.40282346638528859812e+38, !P6 ;  /* 0xff7fffffff0a7808 */ /* 0x000fe40007000000 */
        /* <DEDUP_REMOVED lines=10> */
[----:B------:R2:W-:Y:S01]  /*18c0*/  STL.128 [R1+0x160], R8 ;  /* 0x0001600801007387 */ /* 0x0005e20000100c00 */
[----:B------:R-:W-:-:S02]  /*18d0*/  FMUL R6, R6, UR43 ;  /* 0x0000002b06067c20 */ /* 0x000fc40008400000 */
[----:B------:R-:W-:-:S05]  /*18e0*/  FMUL R7, R7, UR43 ;  /* 0x0000002b07077c20 */ /* 0x000fca0008400000 */
[----:B------:R2:W-:Y:S02]  /*18f0*/  STL.128 [R1+0x170], R4 ;  /* 0x0001700401007387 */ /* 0x0005e40000100c00 */
.L_x_13:
[----:B-----5:R-:W-:Y:S01]  /*1900*/  FMNMX3 R2, R32, -3.40282346638528859812e+38, R33, !PT ;  /* 0xff7fffff20027876 */ /* 0x020fe20007800021 */
[----:B------:R-:W-:Y:S01]  /*1910*/  HFMA2 R39, -RZ, RZ, 0.96630859375, -0.0022525787353515625 ;  /* 0x3bbb989dff277431 */ /* 0x000fe200000001ff */
[----:B------:R-:W-:Y:S01]  /*1920*/  MOV R40, 0x437c0000 ;  /* 0x437c000000287802 */ /* 0x000fe20000000f00 */
[----:B------:R-:W3:Y:S01]  /*1930*/  LDCU UR5, c[0x0][0x3ac] ;  /* 0x00007580ff0577ac */ /* 0x000ee20008000800 */
[----:B------:R-:W-:-:S04]  /*1940*/  FMNMX3 R2, R2, R34, R35, !PT ;  /* 0x0000002202027276 */ /* 0x000fc80007800023 */
[----:B------:R-:W-:-:S04]  /*1950*/  FMNMX3 R2, R2, R28, R29, !PT ;  /* 0x0000001c02027276 */ /* 0x000fc8000780001d */
[----:B------:R-:W-:-:S04]  /*1960*/  FMNMX3 R2, R2, R30, R31, !PT ;  /* 0x0000001e02027276 */ /* 0x000fc8000780001f */
[----:B------:R-:W-:-:S04]  /*1970*/  FMNMX3 R2, R2, R24, R25, !PT ;  /* 0x0000001802027276 */ /* 0x000fc80007800019 */
[----:B------:R-:W-:Y:S01]  /*1980*/  FMNMX3 R2, R2, R26, R27, !PT ;  /* 0x0000001a02027276 */ /* 0x000fe2000780001b */
[----:B---3--:R-:W-:-:S03]  /*1990*/  UISETP.GE.AND UP0, UPT, UR5, 0x1, UPT ;  /* 0x000000010500788c */ /* 0x008fc6000bf06270 */
[----:B------:R-:W-:-:S04]  /*19a0*/  FMNMX3 R2, R2, R20, R21, !PT ;  /* 0x0000001402027276 */ /* 0x000fc80007800015 */
        /* <DEDUP_REMOVED lines=9> */
[----:B------:R-:W-:-:S05]  /*1a40*/  FMNMX R3, R3, R36, !PT ;  /* 0x0000002403037209 */ /* 0x000fca0007800000 */
[----:B------:R-:W-:Y:S01]  /*1a50*/  FADD R2, -R3, R36 ;  /* 0x0000002403027221 */ /* 0x000fe20000000100 */
[----:B------:R-:W-:-:S03]  /*1a60*/  MOV R36, R3 ;  /* 0x0000000300247202 */ /* 0x000fc60000000f00 */
[----:B------:R-:W-:-:S04]  /*1a70*/  FFMA.SAT R41, R2, R39, 0.5 ;  /* 0x3f00000002297423 */ /* 0x000fc80000002027 */
[----:B------:R-:W-:-:S04]  /*1a80*/  FFMA.RM R41, R41, R40, 12582913 ;  /* 0x4b40000129297423 */ /* 0x000fc80000004028 */
[----:B------:R-:W-:-:S04]  /*1a90*/  FADD R43, R41, -12583039 ;  /* 0xcb40007f292b7421 */ /* 0x000fc80000000000 */
[----:B------:R-:W-:-:S04]  /*1aa0*/  FFMA R43, R2, 1.4426950216293334961, -R43 ;  /* 0x3fb8aa3b022b7823 */ /* 0x000fc8000000082b */
[----:B------:R-:W-:Y:S01]  /*1ab0*/  FFMA R43, R2, 1.925963033500011079e-08, R43 ;  /* 0x32a57060022b7823 */ /* 0x000fe2000000002b */
[----:B------:R-:W-:-:S05]  /*1ac0*/  SHF.L.U32 R2, R41, 0x17, RZ ;  /* 0x0000001729027819 */ /* 0x000fca00000006ff */
[----:B------:R-:W3:Y:S02]  /*1ad0*/  MUFU.EX2 R43, R43 ;  /* 0x0000002b002b7308 */ /* 0x000ee40000000800 */
[----:B---3--:R-:W-:Y:S01]  /*1ae0*/  FMUL R2, R2, R43 ;  /* 0x0000002b02027220 */ /* 0x008fe20000400000 */
[----:B------:R-:W-:Y:S06]  /*1af0*/  BRA.U !UP0, `(.L_x_14) ;  /* 0x0000000d08d07547 */ /* 0x000fec000b800000 */
[----:B------:R-:W-:-:S03]  /*1b00*/  UISETP.GE.U32.AND UP0, UPT, UR5, 0x10, UPT ;  /* 0x000000100500788c */ /* 0x000fc6000bf06070 */
[----:B------:R-:W-:-:S06]  /*1b10*/  UMOV UR5, URZ ;  /* 0x000000ff00057c82 */ /* 0x000fcc0008000000 */
[----:B------:R-:W-:Y:S05]  /*1b20*/  BRA.U !UP0, `(.L_x_15) ;  /* 0x0000000108787547 */ /* 0x000fea000b800000 */
[----:B------:R-:W-:-:S05]  /*1b30*/  UMOV UR5, URZ ;  /* 0x000000ff00057c82 */ /* 0x000fca0008000000 */
.L_x_16:
[----:B------:R-:W-:-:S09]  /*1b40*/  ULEA UR6, UR5, UR13, 0x2 ;  /* 0x0000000d05067291 */ /* 0x000fd2000f8e10ff */
[----:B--23--:R-:W2:Y:S04]  /*1b50*/  LDL.128 R8, [UR6] ;  /* 0x00000006ff087983 */ /* 0x00cea80008100c00 */
[----:B------:R-:W3:Y:S04]  /*1b60*/  LDL.128 R12, [UR6+0x10] ;  /* 0x00001006ff0c7983 */ /* 0x000ee80008100c00 */
[----:B------:R-:W4:Y:S04]  /*1b70*/  LDL.128 R16, [UR6+0x20] ;  /* 0x00002006ff107983 */ /* 0x000f280008100c00 */
[----:B------:R-:W5:Y:S01]  /*1b80*/  LDL.128 R4, [UR6+0x30] ;  /* 0x00003006ff047983 */ /* 0x000f620008100c00 */
[----:B------:R-:W-:-:S04]  /*1b90*/  UIADD3 UR5, UPT, UPT, UR5, 0x10, URZ ;  /* 0x0000001005057890 */ /* 0x000fc8000fffe0ff */
[----:B------:R-:W-:Y:S01]  /*1ba0*/  UISETP.NE.AND UP0, UPT, UR5, UR8, UPT ;  /* 0x000000080500728c */ /* 0x000fe2000bf05270 */
[C---:B--2---:R-:W-:Y:S01]  /*1bb0*/  FMUL R8, R2.reuse, R8 ;  /* 0x0000000802087220 */ /* 0x044fe20000400000 */
[C---:B------:R-:W-:Y:S01]  /*1bc0*/  FMUL R9, R2.reuse, R9 ;  /* 0x0000000902097220 */ /* 0x040fe20000400000 */
[C---:B------:R-:W-:Y:S01]  /*1bd0*/  FMUL R10, R2.reuse, R10 ;  /* 0x0000000a020a7220 */ /* 0x040fe20000400000 */
[C---:B------:R-:W-:Y:S01]  /*1be0*/  FMUL R11, R2.reuse, R11 ;  /* 0x0000000b020b7220 */ /* 0x040fe20000400000 */
[C---:B---3--:R-:W-:Y:S01]  /*1bf0*/  FMUL R12, R2.reuse, R12 ;  /* 0x0000000c020c7220 */ /* 0x048fe20000400000 */
[C---:B------:R-:W-:Y:S01]  /*1c00*/  FMUL R13, R2.reuse, R13 ;  /* 0x0000000d020d7220 */ /* 0x040fe20000400000 */
[C---:B------:R-:W-:Y:S01]  /*1c10*/  FMUL R14, R2.reuse, R14 ;  /* 0x0000000e020e7220 */ /* 0x040fe20000400000 */
[C---:B------:R-:W-:Y:S01]  /*1c20*/  FMUL R15, R2.reuse, R15 ;  /* 0x0000000f020f7220 */ /* 0x040fe20000400000 */
[C---:B----4-:R-:W-:Y:S01]  /*1c30*/  FMUL R16, R2.reuse, R16 ;  /* 0x0000001002107220 */ /* 0x050fe20000400000 */
[C---:B------:R-:W-:Y:S01]  /*1c40*/  FMUL R17, R2.reuse, R17 ;  /* 0x0000001102117220 */ /* 0x040fe20000400000 */
[C---:B------:R-:W-:Y:S01]  /*1c50*/  FMUL R18, R2.reuse, R18 ;  /* 0x0000001202127220 */ /* 0x040fe20000400000 */
[C---:B------:R-:W-:Y:S01]  /*1c60*/  FMUL R19, R2.reuse, R19 ;  /* 0x0000001302137220 */ /* 0x040fe20000400000 */
[C---:B-----5:R-:W-:Y:S01]  /*1c70*/  FMUL R4, R2.reuse, R4 ;  /* 0x0000000402047220 */ /* 0x060fe20000400000 */
[C---:B------:R-:W-:Y:S01]  /*1c80*/  FMUL R5, R2.reuse, R5 ;  /* 0x0000000502057220 */ /* 0x040fe20000400000 */
[C---:B------:R-:W-:Y:S01]  /*1c90*/  FMUL R6, R2.reuse, R6 ;  /* 0x0000000602067220 */ /* 0x040fe20000400000 */
[----:B------:R-:W-:Y:S01]  /*1ca0*/  FMUL R7, R2, R7 ;  /* 0x0000000702077220 */ /* 0x000fe20000400000 */
[----:B------:R3:W-:Y:S04]  /*1cb0*/  STL.128 [UR6], R8 ;  /* 0x00000008ff007987 */ /* 0x0007e80008100c06 */
[----:B------:R3:W-:Y:S04]  /*1cc0*/  STL.128 [UR6+0x10], R12 ;  /* 0x0000100cff007987 */ /* 0x0007e80008100c06 */
[----:B------:R3:W-:Y:S04]  /*1cd0*/  STL.128 [UR6+0x20], R16 ;  /* 0x00002010ff007987 */ /* 0x0007e80008100c06 */
[----:B------:R3:W-:Y:S01]  /*1ce0*/  STL.128 [UR6+0x30], R4 ;  /* 0x00003004ff007987 */ /* 0x0007e20008100c06 */
[----:B------:R-:W-:Y:S05]  /*1cf0*/  BRA.U UP0, `(.L_x_16) ;  /* 0xfffffffd00907547 */ /* 0x000fea000b83ffff */
[----:B------:R-:W-:-:S05]  /*1d00*/  UMOV UR5, UR8 ;  /* 0x0000000800057c82 */ /* 0x000fca0008000000 */
.L_x_15:
[----:B------:R-:W4:Y:S02]  /*1d10*/  LDCU UR6, c[0x0][0x3ac] ;  /* 0x00007580ff0677ac */ /* 0x000f240008000800 */
[----:B----4-:R-:W-:Y:S02]  /*1d20*/  ULOP3.LUT UR21, UR6, 0xf, URZ, 0xc0, !UPT ;  /* 0x0000000f06157892 */ /* 0x010fe4000f8ec0ff */
[----:B------:R-:W-:Y:S02]  /*1d30*/  ULOP3.LUT UR20, UR6, 0x7, URZ, 0xc0, !UPT ;  /* 0x0000000706147892 */ /* 0x000fe4000f8ec0ff */
[----:B------:R-:W-:Y:S02]  /*1d40*/  UISETP.NE.AND UP0, UPT, UR21, URZ, UPT ;  /* 0x000000ff1500728c */ /* 0x000fe4000bf05270 */
[----:B------:R-:W-:Y:S02]  /*1d50*/  ULOP3.LUT UR12, UR6, 0x3, URZ, 0xc0, !UPT ;  /* 0x00000003060c7892 */ /* 0x000fe4000f8ec0ff */
[----:B------:R-:W-:-:S02]  /*1d60*/  UIADD3 UR18, UPT, UPT, UR21, -0x1, URZ ;  /* 0xffffffff15127890 */ /* 0x000fc4000fffe0ff */
[----:B------:R-:W-:-:S03]  /*1d70*/  UIADD3 UR19, UPT, UPT, UR20, -0x1, URZ ;  /* 0xffffffff14137890 */ /* 0x000fc6000fffe0ff */
[----:B------:R-:W-:Y:S09]  /*1d80*/  BRA.U !UP0, `(.L_x_17) ;  /* 0x0000000108f87547 */ /* 0x000ff2000b800000 */
[----:B------:R-:W-:Y:S02]  /*1d90*/  UISETP.GE.U32.AND UP0, UPT, UR18, 0x7, UPT ;  /* 0x000000071200788c */ /* 0x000fe4000bf06070 */
[----:B------:R-:W-:-:S07]  /*1da0*/  UISETP.NE.AND UP1, UPT, UR20, URZ, UPT ;  /* 0x000000ff1400728c */ /* 0x000fce000bf25270 */
[----:B------:R-:W-:Y:S05]  /*1db0*/  BRA.U !UP0, `(.L_x_18) ;  /* 0x0000000108687547 */ /* 0x000fea000b800000 */
[----:B------:R-:W-:-:S09]  /*1dc0*/  ULEA UR6, UR5, UR13, 0x2 ;  /* 0x0000000d05067291 */ /* 0x000fd2000f8e10ff */
[----:B--23--:R-:W2:Y:S04]  /*1dd0*/  LDL R5, [UR6+0x4] ;  /* 0x00000406ff057983 */ /* 0x00cea80008100800 */
[----:B------:R-:W3:Y:S04]  /*1de0*/  LDL R9, [UR6+0x8] ;  /* 0x00000806ff097983 */ /* 0x000ee80008100800 */
[----:B------:R-:W4:Y:S04]  /*1df0*/  LDL R3, [UR6] ;  /* 0x00000006ff037983 */ /* 0x000f280008100800 */
[----:B------:R-:W5:Y:S04]  /*1e00*/  LDL R11, [UR6+0xc] ;  /* 0x00000c06ff0b7983 */ /* 0x000f680008100800 */
[----:B------:R-:W5:Y:S04]  /*1e10*/  LDL R7, [UR6+0x10] ;  /* 0x00001006ff077983 */ /* 0x000f680008100800 */
[----:B------:R-:W5:Y:S04]  /*1e20*/  LDL R13, [UR6+0x14] ;  /* 0x00001406ff0d7983 */ /* 0x000f680008100800 */
[----:B------:R-:W5:Y:S04]  /*1e30*/  LDL R15, [UR6+0x18] ;  /* 0x00001806ff0f7983 */ /* 0x000f680008100800 */
[----:B------:R-:W5:Y:S01]  /*1e40*/  LDL R17, [UR6+0x1c] ;  /* 0x00001c06ff117983 */ /* 0x000f620008100800 */
[----:B------:R-:W-:Y:S01]  /*1e50*/  UIADD3 UR5, UPT, UPT, UR5, 0x8, URZ ;  /* 0x0000000805057890 */ /* 0x000fe2000fffe0ff */
[C---:B--2---:R-:W-:Y:S01]  /*1e60*/  FMUL R0, R2.reuse, R5 ;  /* 0x0000000502007220 */ /* 0x044fe20000400000 */
[C---:B---3--:R-:W-:Y:S01]  /*1e70*/  FMUL R4, R2.reuse, R9 ;  /* 0x0000000902047220 */ /* 0x048fe20000400000 */
[C---:B----4-:R-:W-:Y:S01]  /*1e80*/  FMUL R3, R2.reuse, R3 ;  /* 0x0000000302037220 */ /* 0x050fe20000400000 */
[C---:B-----5:R-:W-:Y:S01]  /*1e90*/  FMUL R5, R2.reuse, R11 ;  /* 0x0000000b02057220 */ /* 0x060fe20000400000 */
[C---:B------:R-:W-:Y:S01]  /*1ea0*/  FMUL R7, R2.reuse, R7 ;  /* 0x0000000702077220 */ /* 0x040fe20000400000 */
[C---:B------:R-:W-:Y:S01]  /*1eb0*/  FMUL R6, R2.reuse, R13 ;  /* 0x0000000d02067220 */ /* 0x040fe20000400000 */
[C---:B------:R-:W-:Y:S01]  /*1ec0*/  FMUL R8, R2.reuse, R15 ;  /* 0x0000000f02087220 */ /* 0x040fe20000400000 */
[----:B------:R-:W-:Y:S01]  /*1ed0*/  FMUL R9, R2, R17 ;  /* 0x0000001102097220 */ /* 0x000fe20000400000 */
[----:B------:R4:W-:Y:S04]  /*1ee0*/  STL [UR6], R3 ;  /* 0x00000003ff007987 */ /* 0x0009e80008100806 */
[----:B------:R4:W-:Y:S04]  /*1ef0*/  STL [UR6+0x4], R0 ;  /* 0x00000400ff007987 */ /* 0x0009e80008100806 */
[----:B------:R4:W-:Y:S04]  /*1f00*/  STL [UR6+0x8], R4 ;  /* 0x00000804ff007987 */ /* 0x0009e80008100806 */
[----:B------:R4:W-:Y:S04]  /*1f10*/  STL [UR6+0xc], R5 ;  /* 0x00000c05ff007987 */ /* 0x0009e80008100806 */
[----:B------:R4:W-:Y:S04]  /*1f20*/  STL [UR6+0x10], R7 ;  /* 0x00001007ff007987 */ /* 0x0009e80008100806 */
[----:B------:R4:W-:Y:S04]  /*1f30*/  STL [UR6+0x14], R6 ;  /* 0x00001406ff007987 */ /* 0x0009e80008100806 */
[----:B------:R4:W-:Y:S04]  /*1f40*/  STL [UR6+0x18], R8 ;  /* 0x00001808ff007987 */ /* 0x0009e80008100806 */
[----:B------:R4:W-:Y:S02]  /*1f50*/  STL [UR6+0x1c], R9 ;  /* 0x00001c09ff007987 */ /* 0x0009e40008100806 */
.L_x_18:
[----:B------:R-:W-:Y:S05]  /*1f60*/  BRA.U !UP1, `(.L_x_17) ;  /* 0x0000000109807547 */ /* 0x000fea000b800000 */
[----:B------:R-:W-:Y:S02]  /*1f70*/  UISETP.GE.U32.AND UP0, UPT, UR19, 0x3, UPT ;  /* 0x000000031300788c */ /* 0x000fe4000bf06070 */
[----:B------:R-:W-:-:S07]  /*1f80*/  UISETP.NE.AND UP1, UPT, UR12, URZ, UPT ;  /* 0x000000ff0c00728c */ /* 0x000fce000bf25270 */
[----:B------:R-:W-:Y:S05]  /*1f90*/  BRA.U !UP0, `(.L_x_19) ;  /* 0x0000000108387547 */ /* 0x000fea000b800000 */
[----:B------:R-:W-:-:S09]  /*1fa0*/  ULEA UR6, UR5, UR13, 0x2 ;  /* 0x0000000d05067291 */ /* 0x000fd2000f8e10ff */
[----:B--234-:R-:W2:Y:S04]  /*1fb0*/  LDL R5, [UR6+0x4] ;  /* 0x00000406ff057983 */ /* 0x01cea80008100800 */
[----:B------:R-:W3:Y:S04]  /*1fc0*/  LDL R3, [UR6] ;  /* 0x00000006ff037983 */ /* 0x000ee80008100800 */
[----:B------:R-:W4:Y:S04]  /*1fd0*/  LDL R7, [UR6+0x8] ;  /* 0x00000806ff077983 */ /* 0x000f280008100800 */
[----:B------:R-:W5:Y:S01]  /*1fe0*/  LDL R9, [UR6+0xc] ;  /* 0x00000c06ff097983 */ /* 0x000f620008100800 */
[----:B------:R-:W-:Y:S01]  /*1ff0*/  UIADD3 UR5, UPT, UPT, UR5, 0x4, URZ ;  /* 0x0000000405057890 */ /* 0x000fe2000fffe0ff */
[C---:B--2---:R-:W-:Y:S01]  /*2000*/  FMUL R0, R2.reuse, R5 ;  /* 0x0000000502007220 */ /* 0x044fe20000400000 */
[C---:B---3--:R-:W-:Y:S01]  /*2010*/  FMUL R3, R2.reuse, R3 ;  /* 0x0000000302037220 */ /* 0x048fe20000400000 */
[C---:B----4-:R-:W-:Y:S01]  /*2020*/  FMUL R4, R2.reuse, R7 ;  /* 0x0000000702047220 */ /* 0x050fe20000400000 */
[----:B-----5:R-:W-:-:S03]  /*2030*/  FMUL R5, R2, R9 ;  /* 0x0000000902057220 */ /* 0x020fc60000400000 */
[----:B------:R2:W-:Y:S04]  /*2040*/  STL [UR6], R3 ;  /* 0x00000003ff007987 */ /* 0x0005e80008100806 */
[----:B------:R2:W-:Y:S04]  /*2050*/  STL [UR6+0x4], R0 ;  /* 0x00000400ff007987 */ /* 0x0005e80008100806 */
[----:B------:R2:W-:Y:S04]  /*2060*/  STL [UR6+0x8], R4 ;  /* 0x00000804ff007987 */ /* 0x0005e80008100806 */
[----:B------:R2:W-:Y:S02]  /*2070*/  STL [UR6+0xc], R5 ;  /* 0x00000c05ff007987 */ /* 0x0005e40008100806 */
.L_x_19:
[----:B------:R-:W-:Y:S05]  /*2080*/  BRA.U !UP1, `(.L_x_17) ;  /* 0x0000000109387547 */ /* 0x000fea000b800000 */
[----:B------:R-:W-:-:S09]  /*2090*/  ULEA UR5, UR5, UR13, 0x2 ;  /* 0x0000000d05057291 */ /* 0x000fd2000f8e10ff */
[----:B--2-4-:R-:W2:Y:S01]  /*20a0*/  LDL R3, [UR5] ;  /* 0x00000005ff037983 */ /* 0x014ea20008100800 */
[----:B------:R-:W-:Y:S01]  /*20b0*/  UISETP.NE.AND UP0, UPT, UR12, 0x1, UPT ;  /* 0x000000010c00788c */ /* 0x000fe2000bf05270 */
[----:B--2---:R-:W-:-:S05]  /*20c0*/  FMUL R3, R2, R3 ;  /* 0x0000000302037220 */ /* 0x004fca0000400000 */
[----:B------:R2:W-:Y:S03]  /*20d0*/  STL [UR5], R3 ;  /* 0x00000003ff007987 */ /* 0x0005e60008100805 */
[----:B------:R-:W-:Y:S05]  /*20e0*/  BRA.U !UP0, `(.L_x_17) ;  /* 0x0000000108207547 */ /* 0x000fea000b800000 */
[----:B--2---:R-:W2:Y:S01]  /*20f0*/  LDL R3, [UR5+0x4] ;  /* 0x00000405ff037983 */ /* 0x004ea20008100800 */
[----:B------:R-:W-:Y:S01]  /*2100*/  UISETP.NE.AND UP0, UPT, UR12, 0x2, UPT ;  /* 0x000000020c00788c */ /* 0x000fe2000bf05270 */
[----:B--2---:R-:W-:-:S05]  /*2110*/  FMUL R0, R2, R3 ;  /* 0x0000000302007220 */ /* 0x004fca0000400000 */
[----:B------:R2:W-:Y:S03]  /*2120*/  STL [UR5+0x4], R0 ;  /* 0x00000400ff007987 */ /* 0x0005e60008100805 */
[----:B------:R-:W-:Y:S05]  /*2130*/  BRA.U !UP0, `(.L_x_17) ;  /* 0x00000001080c7547 */ /* 0x000fea000b800000 */
[----:B------:R-:W2:Y:S02]  /*2140*/  LDL R3, [UR5+0x8] ;  /* 0x00000805ff037983 */ /* 0x000ea40008100800 */
[----:B--2---:R-:W-:-:S05]  /*2150*/  FMUL R0, R2, R3 ;  /* 0x0000000302007220 */ /* 0x004fca0000400000 */
[----:B------:R2:W-:Y:S02]  /*2160*/  STL [UR5+0x8], R0 ;  /* 0x00000800ff007987 */ /* 0x0005e40008100805 */
.L_x_17:
[----:B--2-4-:R-:W-:Y:S01]  /*2170*/  HFMA2 R3, -RZ, RZ, 0, 0 ;  /* 0x00000000ff037431 */ /* 0x014fe200000001ff */
[----:B------:R-:W-:-:S06]  /*2180*/  UMOV UR5, URZ ;  /* 0x000000ff00057c82 */ /* 0x000fcc0008000000 */
.L_x_26:
[----:B--2---:R-:W2:Y:S01]  /*2190*/  LDC R0, c[0x0][0x3a8] ;  /* 0x0000ea00ff007b82 */ /* 0x004ea20000000800 */
[----:B------:R-:W-:-:S04]  /*21a0*/  USHF.L.U32 UR6, UR4, 0x5, URZ ;  /* 0x0000000504067899 */ /* 0x000fc800080006ff */
[----:B------:R-:W-:-:S06]  /*21b0*/  UIADD3 UR6, UPT, UPT, UR6, UR5, URZ ;  /* 0x0000000506067290 */ /* 0x000fcc000fffe0ff */
[----:B--2---:R-:W-:-:S13]  /*21c0*/  ISETP.LE.AND P0, PT, R0, UR6, PT ;  /* 0x0000000600007c0c */ /* 0x004fda000bf03270 */
[----:B----4-:R-:W-:Y:S05]  /*21d0*/  @P0 BRA `(.L_x_20) ;  /* 0x0000000800080947 */ /* 0x010fea0003800000 */
[----:B------:R-:W-:-:S09]  /*21e0*/  ULEA UR6, UR5, UR9, 0x2 ;  /* 0x0000000905067291 */ /* 0x000fd2000f8e10ff */
[----:B---3--:R-:W2:Y:S01]  /*21f0*/  LDL R5, [UR6] ;  /* 0x00000006ff057983 */ /* 0x008ea20008100800 */
[----:B------:R-:W-:Y:S01]  /*2200*/  HFMA2 R4, -RZ, RZ, 0.96630859375, -0.0022525787353515625 ;  /* 0x3bbb989dff047431 */ /* 0x000fe200000001ff */
[----:B------:R-:W-:Y:S01]  /*2210*/  MOV R7, 0x437c0000 ;  /* 0x437c000000077802 */ /* 0x000fe20000000f00 */
[----:B------:R-:W3:Y:S01]  /*2220*/  LDCU UR6, c[0x0][0x3ac] ;  /* 0x00007580ff0677ac */ /* 0x000ee20008000800 */
[----:B------:R-:W4:Y:S01]  /*2230*/  S2UR UR11, SR_CgaCtaId ;  /* 0x00000000000b79c3 */ /* 0x000f220000008800 */
[----:B------:R-:W-:Y:S02]  /*2240*/  UMOV UR10, 0x400 ;  /* 0x00000400000a7882 */ /* 0x000fe40000000000 */
[----:B------:R-:W-:Y:S02]  /*2250*/  UIADD3 UR10, UPT, UPT, UR10, 0x2000, URZ ;  /* 0x000020000a0a7890 */ /* 0x000fe4000fffe0ff */
[----:B---3--:R-:W-:-:S04]  /*2260*/  UIADD3 UR6, UPT, UPT, UR6, -0x1, URZ ;  /* 0xffffffff06067890 */ /* 0x008fc8000fffe0ff */
[----:B------:R-:W-:Y:S02]  /*2270*/  UISETP.GE.U32.AND UP0, UPT, UR6, 0xf, UPT ;  /* 0x0000000f0600788c */ /* 0x000fe4000bf06070 */
[----:B----4-:R-:W-:Y:S01]  /*2280*/  ULEA UR10, UR11, UR10, 0x18 ;  /* 0x0000000a0b0a7291 */ /* 0x010fe2000f8ec0ff */
[----:B------:R-:W-:-:S03]  /*2290*/  UMOV UR6, URZ ;  /* 0x000000ff00067c82 */ /* 0x000fc60008000000 */
[----:B------:R-:W-:Y:S01]  /*22a0*/  ULEA UR10, UR5, UR10, 0x8 ;  /* 0x0000000a050a7291 */ /* 0x000fe2000f8e40ff */
[----:B--2---:R-:W-:-:S04]  /*22b0*/  FADD R5, -R36, R5 ;  /* 0x0000000524057221 */ /* 0x004fc80000000100 */
[----:B------:R-:W-:-:S04]  /*22c0*/  FFMA.SAT R4, R5, R4, 0.5 ;  /* 0x3f00000005047423 */ /* 0x000fc80000002004 */
[----:B------:R-:W-:-:S04]  /*22d0*/  FFMA.RM R4, R4, R7, 12582913 ;  /* 0x4b40000104047423 */ /* 0x000fc80000004007 */
[C---:B------:R-:W-:Y:S01]  /*22e0*/  FADD R6, R4.reuse, -12583039 ;  /* 0xcb40007f04067421 */ /* 0x040fe20000000000 */
[----:B------:R-:W-:-:S03]  /*22f0*/  SHF.L.U32 R39, R4, 0x17, RZ ;  /* 0x0000001704277819 */ /* 0x000fc600000006ff */
[----:B------:R-:W-:-:S04]  /*2300*/  FFMA R6, R5, 1.4426950216293334961, -R6 ;  /* 0x3fb8aa3b05067823 */ /* 0x000fc80000000806 */
[----:B------:R-:W-:-:S06]  /*2310*/  FFMA R6, R5, 1.925963033500011079e-08, R6 ;  /* 0x32a5706005067823 */ /* 0x000fcc0000000006 */
[----:B------:R-:W2:Y:S02]  /*2320*/  MUFU.EX2 R6, R6 ;  /* 0x0000000600067308 */ /* 0x000ea40000000800 */
[----:B--2---:R-:W-:-:S04]  /*2330*/  FMUL R39, R39, R6 ;  /* 0x0000000627277220 */ /* 0x004fc80000400000 */
[----:B------:R-:W-:Y:S01]  /*2340*/  FADD R3, R3, R39 ;  /* 0x0000002703037221 */ /* 0x000fe20000000000 */
[----:B------:R-:W-:Y:S06]  /*2350*/  BRA.U !UP0, `(.L_x_21) ;  /* 0x00000001088c7547 */ /* 0x000fec000b800000 */
[----:B------:R-:W-:-:S05]  /*2360*/  UMOV UR6, URZ ;  /* 0x000000ff00067c82 */ /* 0x000fca0008000000 */
.L_x_22:
[----:B------:R-:W-:-:S09]  /*2370*/  ULEA UR17, UR6, UR13, 0x2 ;  /* 0x0000000d06117291 */ /* 0x000fd2000f8e10ff */
[----:B--2---:R-:W2:Y:S04]  /*2380*/  LDL.128 R4, [UR17] ;  /* 0x00000011ff047983 */ /* 0x004ea80008100c00 */
[----:B------:R-:W3:Y:S04]  /*2390*/  LDL.128 R8, [UR17+0x10] ;  /* 0x00001011ff087983 */ /* 0x000ee80008100c00 */
[----:B------:R-:W4:Y:S04]  /*23a0*/  LDL.128 R12, [UR17+0x20] ;  /* 0x00002011ff0c7983 */ /* 0x000f280008100c00 */
[----:B------:R-:W5:Y:S01]  /*23b0*/  LDL.128 R16, [UR17+0x30] ;  /* 0x00003011ff107983 */ /* 0x000f620008100c00 */
[----:B------:R-:W-:-:S02]  /*23c0*/  ULEA UR11, UR6, UR10, 0x2 ;  /* 0x0000000a060b7291 */ /* 0x000fc4000f8e10ff */
[----:B------:R-:W-:-:S04]  /*23d0*/  UIADD3 UR6, UPT, UPT, UR6, 0x10, URZ ;  /* 0x0000001006067890 */ /* 0x000fc8000fffe0ff */
[----:B------:R-:W-:-:S03]  /*23e0*/  UISETP.NE.AND UP0, UPT, UR6, UR8, UPT ;  /* 0x000000080600728c */ /* 0x000fc6000bf05270 */
[----:B------:R-:W2:Y:S04]  /*23f0*/  LDS.128 R20, [UR11] ;  /* 0x0000000bff147984 */ /* 0x000ea80008000c00 */
[----:B------:R-:W3:Y:S04]  /*2400*/  LDS.128 R24, [UR11+0x10] ;  /* 0x0000100bff187984 */ /* 0x000ee80008000c00 */
[----:B------:R-:W4:Y:S04]  /*2410*/  LDS.128 R28, [UR11+0x20] ;  /* 0x0000200bff1c7984 */ /* 0x000f280008000c00 */
[----:B------:R-:W5:Y:S01]  /*2420*/  LDS.128 R32, [UR11+0x30] ;  /* 0x0000300bff207984 */ /* 0x000f620008000c00 */
[C---:B--2---:R-:W-:Y:S01]  /*2430*/  FFMA R4, R39.reuse, R20, R4 ;  /* 0x0000001427047223 */ /* 0x044fe20000000004 */
[C---:B------:R-:W-:Y:S01]  /*2440*/  FFMA R5, R39.reuse, R21, R5 ;  /* 0x0000001527057223 */ /* 0x040fe20000000005 */
[C---:B------:R-:W-:Y:S01]  /*2450*/  FFMA R6, R39.reuse, R22, R6 ;  /* 0x0000001627067223 */ /* 0x040fe20000000006 */
[C---:B------:R-:W-:Y:S01]  /*2460*/  FFMA R7, R39.reuse, R23, R7 ;  /* 0x0000001727077223 */ /* 0x040fe20000000007 */
[C---:B---3--:R-:W-:Y:S01]  /*2470*/  FFMA R8, R39.reuse, R24, R8 ;  /* 0x0000001827087223 */ /* 0x048fe20000000008 */
[C---:B------:R-:W-:Y:S01]  /*2480*/  FFMA R9, R39.reuse, R25, R9 ;  /* 0x0000001927097223 */ /* 0x040fe20000000009 */
[C---:B------:R-:W-:Y:S01]  /*2490*/  FFMA R10, R39.reuse, R26, R10 ;  /* 0x0000001a270a7223 */ /* 0x040fe2000000000a */
[C---:B------:R-:W-:Y:S01]  /*24a0*/  FFMA R11, R39.reuse, R27, R11 ;  /* 0x0000001b270b7223 */ /* 0x040fe2000000000b */
[C---:B----4-:R-:W-:Y:S01]  /*24b0*/  FFMA R12, R39.reuse, R28, R12 ;  /* 0x0000001c270c7223 */ /* 0x050fe2000000000c */
[C---:B------:R-:W-:Y:S01]  /*24c0*/  FFMA R13, R39.reuse, R29, R13 ;  /* 0x0000001d270d7223 */ /* 0x040fe2000000000d */
[C---:B------:R-:W-:Y:S01]  /*24d0*/  FFMA R14, R39.reuse, R30, R14 ;  /* 0x0000001e270e7223 */ /* 0x040fe2000000000e */
[C---:B------:R-:W-:Y:S01]  /*24e0*/  FFMA R15, R39.reuse, R31, R15 ;  /* 0x0000001f270f7223 */ /* 0x040fe2000000000f */
[C---:B-----5:R-:W-:Y:S01]  /*24f0*/  FFMA R16, R39.reuse, R32, R16 ;  /* 0x0000002027107223 */ /* 0x060fe20000000010 */
[C---:B------:R-:W-:Y:S01]  /*2500*/  FFMA R17, R39.reuse, R33, R17 ;  /* 0x0000002127117223 */ /* 0x040fe20000000011 */
[C---:B------:R-:W-:Y:S01]  /*2510*/  FFMA R18, R39.reuse, R34, R18 ;  /* 0x0000002227127223 */ /* 0x040fe20000000012 */
[----:B------:R-:W-:Y:S01]  /*2520*/  FFMA R19, R39, R35, R19 ;  /* 0x0000002327137223 */ /* 0x000fe20000000013 */
[----:B------:R2:W-:Y:S04]  /*2530*/  STL.128 [UR17], R4 ;  /* 0x00000004ff007987 */ /* 0x0005e80008100c11 */
[----:B------:R2:W-:Y:S04]  /*2540*/  STL.128 [UR17+0x10], R8 ;  /* 0x00001008ff007987 */ /* 0x0005e80008100c11 */
[----:B------:R2:W-:Y:S04]  /*2550*/  STL.128 [UR17+0x20], R12 ;  /* 0x0000200cff007987 */ /* 0x0005e80008100c11 */
[----:B------:R2:W-:Y:S01]  /*2560*/  STL.128 [UR17+0x30], R16 ;  /* 0x00003010ff007987 */ /* 0x0005e20008100c11 */
[----:B------:R-:W-:Y:S05]  /*2570*/  BRA.U UP0, `(.L_x_22) ;  /* 0xfffffffd007c7547 */ /* 0x000fea000b83ffff */
[----:B------:R-:W-:-:S05]  /*2580*/  UMOV UR6, UR8 ;  /* 0x0000000800067c82 */ /* 0x000fca0008000000 */
.L_x_21:
[----:B------:R-:W-:-:S09]  /*2590*/  UISETP.NE.AND UP0, UPT, UR21, URZ, UPT ;  /* 0x000000ff1500728c */ /* 0x000fd2000bf05270 */
[----:B------:R-:W-:Y:S05]  /*25a0*/  BRA.U !UP0, `(.L_x_20) ;  /* 0x0000000508147547 */ /* 0x000fea000b800000 */
[----:B------:R-:W-:Y:S02]  /*25b0*/  UISETP.GE.U32.AND UP0, UPT, UR18, 0x7, UPT ;  /* 0x000000071200788c */ /* 0x000fe4000bf06070 */
[----:B------:R-:W-:-:S07]  /*25c0*/  UISETP.NE.AND UP1, UPT, UR20, URZ, UPT ;  /* 0x000000ff1400728c */ /* 0x000fce000bf25270 */
[----:B------:R-:W-:Y:S05]  /*25d0*/  BRA.U !UP0, `(.L_x_23) ;  /* 0x0000000108747547 */ /* 0x000fea000b800000 */
[----:B------:R-:W-:-:S09]  /*25e0*/  ULEA UR17, UR6, UR13, 0x2 ;  /* 0x0000000d06117291 */ /* 0x000fd2000f8e10ff */
[----:B--2---:R-:W2:Y:S04]  /*25f0*/  LDL R12, [UR17] ;  /* 0x00000011ff0c7983 */ /* 0x004ea80008100800 */
[----:B------:R-:W3:Y:S04]  /*2600*/  LDL R14, [UR17+0x4] ;  /* 0x00000411ff0e7983 */ /* 0x000ee80008100800 */
[----:B------:R-:W4:Y:S04]  /*2610*/  LDL R15, [UR17+0x8] ;  /* 0x00000811ff0f7983 */ /* 0x000f280008100800 */
[----:B------:R-:W5:Y:S04]  /*2620*/  LDL R16, [UR17+0xc] ;  /* 0x00000c11ff107983 */ /* 0x000f680008100800 */
[----:B------:R-:W5:Y:S04]  /*2630*/  LDL R13, [UR17+0x10] ;  /* 0x00001011ff0d7983 */ /* 0x000f680008100800 */
[----:B------:R-:W5:Y:S04]  /*2640*/  LDL R18, [UR17+0x14] ;  /* 0x00001411ff127983 */ /* 0x000f680008100800 */
[----:B------:R-:W5:Y:S04]  /*2650*/  LDL R17, [UR17+0x18] ;  /* 0x00001811ff117983 */ /* 0x000f680008100800 */
[----:B------:R-:W5:Y:S01]  /*2660*/  LDL R20, [UR17+0x1c] ;  /* 0x00001c11ff147983 */ /* 0x000f620008100800 */
[----:B------:R-:W-:-:S02]  /*2670*/  ULEA UR11, UR6, UR10, 0x2 ;  /* 0x0000000a060b7291 */ /* 0x000fc4000f8e10ff */
[----:B------:R-:W-:-:S07]  /*2680*/  UIADD3 UR6, UPT, UPT, UR6, 0x8, URZ ;  /* 0x0000000806067890 */ /* 0x000fce000fffe0ff */
[----:B------:R-:W2:Y:S04]  /*2690*/  LDS.128 R8, [UR11] ;  /* 0x0000000bff087984 */ /* 0x000ea80008000c00 */
[----:B------:R-:W0:Y:S01]  /*26a0*/  LDS.128 R4, [UR11+0x10] ;  /* 0x0000100bff047984 */ /* 0x000e220008000c00 */
[C---:B--2---:R-:W-:Y:S01]  /*26b0*/  FFMA R8, R39.reuse, R8, R12 ;  /* 0x0000000827087223 */ /* 0x044fe2000000000c */
[----:B---3--:R-:W-:-:S04]  /*26c0*/  FFMA R9, R39, R9, R14 ;  /* 0x0000000927097223 */ /* 0x008fc8000000000e */
[----:B------:R3:W-:Y:S01]  /*26d0*/  STL [UR17], R8 ;  /* 0x00000008ff007987 */ /* 0x0007e20008100811 */
[----:B----4-:R-:W-:-:S03]  /*26e0*/  FFMA R10, R39, R10, R15 ;  /* 0x0000000a270a7223 */ /* 0x010fc6000000000f */
[----:B------:R3:W-:Y:S01]  /*26f0*/  STL [UR17+0x4], R9 ;  /* 0x00000409ff007987 */ /* 0x0007e20008100811 */
[----:B-----5:R-:W-:-:S03]  /*2700*/  FFMA R11, R39, R11, R16 ;  /* 0x0000000b270b7223 */ /* 0x020fc60000000010 */
[----:B------:R3:W-:Y:S01]  /*2710*/  STL [UR17+0x8], R10 ;  /* 0x0000080aff007987 */ /* 0x0007e20008100811 */
[----:B0-----:R-:W-:-:S03]  /*2720*/  FFMA R4, R39, R4, R13 ;  /* 0x0000000427047223 */ /* 0x001fc6000000000d */
[----:B------:R3:W-:Y:S01]  /*2730*/  STL [UR17+0xc], R11 ;  /* 0x00000c0bff007987 */ /* 0x0007e20008100811 */
[----:B------:R-:W-:-:S03]  /*2740*/  FFMA R5, R39, R5, R18 ;  /* 0x0000000527057223 */ /* 0x000fc60000000012 */
[----:B------:R3:W-:Y:S01]  /*2750*/  STL [UR17+0x10], R4 ;  /* 0x00001004ff007987 */ /* 0x0007e20008100811 */
[----:B------:R-:W-:-:S03]  /*2760*/  FFMA R6, R39, R6, R17 ;  /* 0x0000000627067223 */ /* 0x000fc60000000011 */
[----:B------:R3:W-:Y:S01]  /*2770*/  STL [UR17+0x14], R5 ;  /* 0x00001405ff007987 */ /* 0x0007e20008100811 */
[----:B------:R-:W-:-:S03]  /*2780*/  FFMA R7, R39, R7, R20 ;  /* 0x0000000727077223 */ /* 0x000fc60000000014 */
[----:B------:R3:W-:Y:S04]  /*2790*/  STL [UR17+0x18], R6 ;  /* 0x00001806ff007987 */ /* 0x0007e80008100811 */
[----:B------:R3:W-:Y:S02]  /*27a0*/  STL [UR17+0x1c], R7 ;  /* 0x00001c07ff007987 */ /* 0x0007e40008100811 */
.L_x_23:
[----:B------:R-:W-:Y:S05]  /*27b0*/  BRA.U !UP1, `(.L_x_20) ;  /* 0x0000000109907547 */ /* 0x000fea000b800000 */
[----:B------:R-:W-:Y:S02]  /*27c0*/  UISETP.GE.U32.AND UP0, UPT, UR19, 0x3, UPT ;  /* 0x000000031300788c */ /* 0x000fe4000bf06070 */
[----:B------:R-:W-:-:S07]  /*27d0*/  UISETP.NE.AND UP1, UPT, UR12, URZ, UPT ;  /* 0x000000ff0c00728c */ /* 0x000fce000bf25270 */
[----:B------:R-:W-:Y:S05]  /*27e0*/  BRA.U !UP0, `(.L_x_24) ;  /* 0x0000000108407547 */ /* 0x000fea000b800000 */
[----:B------:R-:W-:-:S09]  /*27f0*/  ULEA UR17, UR6, UR13, 0x2 ;  /* 0x0000000d06117291 */ /* 0x000fd2000f8e10ff */
[----:B--23--:R-:W2:Y:S04]  /*2800*/  LDL R8, [UR17] ;  /* 0x00000011ff087983 */ /* 0x00cea80008100800 */
[----:B------:R-:W3:Y:S04]  /*2810*/  LDL R10, [UR17+0x4] ;  /* 0x00000411ff0a7983 */ /* 0x000ee80008100800 */
[----:B------:R-:W4:Y:S04]  /*2820*/  LDL R9, [UR17+0x8] ;  /* 0x00000811ff097983 */ /* 0x000f280008100800 */
[----:B------:R-:W5:Y:S01]  /*2830*/  LDL R12, [UR17+0xc] ;  /* 0x00000c11ff0c7983 */ /* 0x000f620008100800 */
[----:B------:R-:W-:-:S02]  /*2840*/  ULEA UR11, UR6, UR10, 0x2 ;  /* 0x0000000a060b7291 */ /* 0x000fc4000f8e10ff */
[----:B------:R-:W-:-:S07]  /*2850*/  UIADD3 UR6, UPT, UPT, UR6, 0x4, URZ ;  /* 0x0000000406067890 */ /* 0x000fce000fffe0ff */
[----:B------:R-:W2:Y:S02]  /*2860*/  LDS.128 R4, [UR11] ;  /* 0x0000000bff047984 */ /* 0x000ea40008000c00 */
[C---:B--2---:R-:W-:Y:S01]  /*2870*/  FFMA R4, R39.reuse, R4, R8 ;  /* 0x0000000427047223 */ /* 0x044fe20000000008 */
[----:B---3--:R-:W-:-:S04]  /*2880*/  FFMA R5, R39, R5, R10 ;  /* 0x0000000527057223 */ /* 0x008fc8000000000a */
[----:B------:R2:W-:Y:S01]  /*2890*/  STL [UR17], R4 ;  /* 0x00000004ff007987 */ /* 0x0005e20008100811 */
[----:B----4-:R-:W-:-:S03]  /*28a0*/  FFMA R6, R39, R6, R9 ;  /* 0x0000000627067223 */ /* 0x010fc60000000009 */
[----:B------:R2:W-:Y:S01]  /*28b0*/  STL [UR17+0x4], R5 ;  /* 0x00000405ff007987 */ /* 0x0005e20008100811 */
[----:B-----5:R-:W-:-:S03]  /*28c0*/  FFMA R7, R39, R7, R12 ;  /* 0x0000000727077223 */ /* 0x020fc6000000000c */
[----:B------:R2:W-:Y:S04]  /*28d0*/  STL [UR17+0x8], R6 ;  /* 0x00000806ff007987 */ /* 0x0005e80008100811 */
[----:B------:R2:W-:Y:S02]  /*28e0*/  STL [UR17+0xc], R7 ;  /* 0x00000c07ff007987 */ /* 0x0005e40008100811 */
.L_x_24:
[----:B------:R-:W-:Y:S05]  /*28f0*/  BRA.U !UP1, `(.L_x_20) ;  /* 0x0000000109407547 */ /* 0x000fea000b800000 */
[----:B------:R-:W-:-:S09]  /*2900*/  ULEA UR11, UR6, UR13, 0x2 ;  /* 0x0000000d060b7291 */ /* 0x000fd2000f8e10ff */
[----:B--23--:R-:W2:Y:S01]  /*2910*/  LDL R8, [UR11] ;  /* 0x0000000bff087983 */ /* 0x00cea20008100800 */
[----:B------:R-:W-:Y:S02]  /*2920*/  ULEA UR10, UR6, UR10, 0x2 ;  /* 0x0000000a060a7291 */ /* 0x000fe4000f8e10ff */
[----:B------:R-:W-:-:S07]  /*2930*/  UISETP.NE.AND UP0, UPT, UR12, 0x1, UPT ;  /* 0x000000010c00788c */ /* 0x000fce000bf05270 */
[----:B------:R-:W2:Y:S02]  /*2940*/  LDS.128 R4, [UR10] ;  /* 0x0000000aff047984 */ /* 0x000ea40008000c00 */
[----:B--2---:R-:W-:-:S05]  /*2950*/  FFMA R4, R39, R4, R8 ;  /* 0x0000000427047223 */ /* 0x004fca0000000008 */
[----:B------:R4:W-:Y:S01]  /*2960*/  STL [UR11], R4 ;  /* 0x00000004ff007987 */ /* 0x0009e2000810080b */
[----:B------:R-:W-:Y:S05]  /*2970*/  BRA.U !UP0, `(.L_x_20) ;  /* 0x0000000108207547 */ /* 0x000fea000b800000 */
[----:B----4-:R-:W2:Y:S01]  /*2980*/  LDL R4, [UR11+0x4] ;  /* 0x0000040bff047983 */ /* 0x010ea20008100800 */
[----:B------:R-:W-:Y:S01]  /*2990*/  UISETP.NE.AND UP0, UPT, UR12, 0x2, UPT ;  /* 0x000000020c00788c */ /* 0x000fe2000bf05270 */
[----:B--2---:R-:W-:-:S05]  /*29a0*/  FFMA R5, R39, R5, R4 ;  /* 0x0000000527057223 */ /* 0x004fca0000000004 */
[----:B------:R2:W-:Y:S03]  /*29b0*/  STL [UR11+0x4], R5 ;  /* 0x00000405ff007987 */ /* 0x0005e6000810080b */
[----:B------:R-:W-:Y:S05]  /*29c0*/  BRA.U !UP0, `(.L_x_20) ;  /* 0x00000001080c7547 */ /* 0x000fea000b800000 */
[----:B------:R-:W3:Y:S02]  /*29d0*/  LDL R4, [UR11+0x8] ;  /* 0x0000080bff047983 */ /* 0x000ee40008100800 */
[----:B---3--:R-:W-:-:S05]  /*29e0*/  FFMA R6, R39, R6, R4 ;  /* 0x0000000627067223 */ /* 0x008fca0000000004 */
[----:B------:R3:W-:Y:S02]  /*29f0*/  STL [UR11+0x8], R6 ;  /* 0x00000806ff007987 */ /* 0x0007e4000810080b */
.L_x_20:
[----:B------:R-:W-:-:S04]  /*2a00*/  UIADD3 UR5, UPT, UPT, UR5, 0x1, URZ ;  /* 0x0000000105057890 */ /* 0x000fc8000fffe0ff */
[----:B------:R-:W-:-:S09]  /*2a10*/  UISETP.NE.AND UP0, UPT, UR5, 0x20, UPT ;  /* 0x000000200500788c */ /* 0x000fd2000bf05270 */
[----:B------:R-:W-:Y:S05]  /*2a20*/  BRA.U !UP0, `(.L_x_25) ;  /* 0x0000001908287547 */ /* 0x000fea000b800000 */
[----:B------:R-:W-:Y:S05]  /*2a30*/  BRA `(.L_x_26) ;  /* 0xfffffff400d47947 */ /* 0x000fea000383ffff */
.L_x_14:
[----:B------:R-:W-:Y:S01]  /*2a40*/  USHF.L.U32 UR5, UR4, 0x5, URZ ;  /* 0x0000000504057899 */ /* 0x000fe200080006ff */
[----:B------:R-:W-:-:S03]  /*2a50*/  MOV R3, RZ ;  /* 0x000000ff00037202 */ /* 0x000fc60000000f00 */
[----:B------:R-:W-:Y:S02]  /*2a60*/  UIADD3 UR6, UPT, UPT, UR5, 0x1, URZ ;  /* 0x0000000105067890 */ /* 0x000fe4000fffe0ff */
[C---:B------:R-:W-:Y:S01]  /*2a70*/  ISETP.LE.AND P6, PT, R0.reuse, UR5, PT ;  /* 0x0000000500007c0c */ /* 0x040fe2000bfc3270 */
[----:B------:R-:W-:Y:S02]  /*2a80*/  UIADD3 UR10, UPT, UPT, UR5, 0x2, URZ ;  /* 0x00000002050a7890 */ /* 0x000fe4000fffe0ff */
[----:B------:R-:W-:Y:S01]  /*2a90*/  UIADD3 UR11, UPT, UPT, UR5, 0x3, URZ ;  /* 0x00000003050b7890 */ /* 0x000fe2000fffe0ff */
[C---:B------:R-:W-:Y:S01]  /*2aa0*/  ISETP.LE.AND P2, PT, R0.reuse, UR6, PT ;  /* 0x0000000600007c0c */ /* 0x040fe2000bf43270 */
[----:B------:R-:W-:Y:S02]  /*2ab0*/  UIADD3 UR12, UPT, UPT, UR5, 0x4, URZ ;  /* 0x00000004050c7890 */ /* 0x000fe4000fffe0ff */
[----:B------:R-:W-:Y:S01]  /*2ac0*/  UIADD3 UR17, UPT, UPT, UR5, 0x5, URZ ;  /* 0x0000000505117890 */ /* 0x000fe2000fffe0ff */
[----:B------:R-:W-:Y:S01]  /*2ad0*/  P2R R41, PR, RZ, 0x4 ;  /* 0x00000004ff297803 */ /* 0x000fe20000000000 */
        /* <DEDUP_REMOVED lines=11> */
[----:B------:R-:W-:Y:S01]  /*2b90*/  ISETP.LE.AND P5, PT, R0, UR19, PT ;  /* 0x0000001300007c0c */ /* 0x000fe2000bfa3270 */
[----:B------:R-:W-:-:S02]  /*2ba0*/  UIADD3 UR24, UPT, UPT, UR5, 0xc, URZ ;  /* 0x0000000c05187890 */ /* 0x000fc4000fffe0ff */
[----:B------:R-:W-:Y:S02]  /*2bb0*/  UIADD3 UR25, UPT, UPT, UR5, 0xd, URZ ;  /* 0x0000000d05197890 */ /* 0x000fe4000fffe0ff */
[----:B------:R-:W-:Y:S02]  /*2bc0*/  UIADD3 UR26, UPT, UPT, UR5, 0xe, URZ ;  /* 0x0000000e051a7890 */ /* 0x000fe4000fffe0ff */
        /* <DEDUP_REMOVED lines=13> */
[----:B------:R-:W-:Y:S01]  /*2ca0*/  UIADD3 UR40, UPT, UPT, UR5, 0x1c, URZ ;  /* 0x0000001c05287890 */ /* 0x000fe2000fffe0ff */
[----:B------:R-:W-:Y:S11]  /*2cb0*/  @P6 BRA `(.L_x_27) ;  /* 0x0000000000246947 */ /* 0x000ff60003800000 */
[----:B--2---:R-:W-:-:S04]  /*2cc0*/  FADD R32, -R36, R32 ;  /* 0x0000002024207221 */ /* 0x004fc80000000100 */
[----:B------:R-:W-:-:S04]  /*2cd0*/  FFMA.SAT R3, R32, R39, 0.5 ;  /* 0x3f00000020037423 */ /* 0x000fc80000002027 */
[----:B------:R-:W-:-:S04]  /*2ce0*/  FFMA.RM R3, R3, R40, 12582913 ;  /* 0x4b40000103037423 */ /* 0x000fc80000004028 */
[C---:B------:R-:W-:Y:S01]  /*2cf0*/  FADD R43, R3.reuse, -12583039 ;  /* 0xcb40007f032b7421 */ /* 0x040fe20000000000 */
[----:B------:R-:W-:-:S03]  /*2d00*/  SHF.L.U32 R3, R3, 0x17, RZ ;  /* 0x0000001703037819 */ /* 0x000fc600000006ff */
[----:B------:R-:W-:-:S04]  /*2d10*/  FFMA R43, R32, 1.4426950216293334961, -R43 ;  /* 0x3fb8aa3b202b7823 */ /* 0x000fc8000000082b */
[----:B------:R-:W-:-:S04]  /*2d20*/  FFMA R43, R32, 1.925963033500011079e-08, R43 ;  /* 0x32a57060202b7823 */ /* 0x000fc8000000002b */
[----:B------:R-:W2:Y:S02]  /*2d30*/  MUFU.EX2 R32, R43 ;  /* 0x0000002b00207308 */ /* 0x000ea40000000800 */
[----:B--2---:R-:W-:-:S07]  /*2d40*/  FFMA R3, R3, R32, RZ ;  /* 0x0000002003037223 */ /* 0x004fce00000000ff */
.L_x_27:
[----:B------:R-:W-:-:S13]  /*2d50*/  ISETP.NE.AND P6, PT, R41, RZ, PT ;  /* 0x000000ff2900720c */ /* 0x000fda0003fc5270 */
[----:B------:R-:W-:Y:S05]  /*2d60*/  @P6 BRA `(.L_x_28) ;  /* 0x0000000000246947 */ /* 0x000fea0003800000 */
[----:B--2---:R-:W-:-:S04]  /*2d70*/  FADD R32, -R36, R33 ;  /* 0x0000002124207221 */ /* 0x004fc80000000100 */
[----:B------:R-:W-:-:S04]  /*2d80*/  FFMA.SAT R33, R32, R39, 0.5 ;  /* 0x3f00000020217423 */ /* 0x000fc80000002027 */
[----:B------:R-:W-:-:S04]  /*2d90*/  FFMA.RM R33, R33, R40, 12582913 ;  /* 0x4b40000121217423 */ /* 0x000fc80000004028 */
[----:B------:R-:W-:-:S04]  /*2da0*/  FADD R41, R33, -12583039 ;  /* 0xcb40007f21297421 */ /* 0x000fc80000000000 */
[----:B------:R-:W-:-:S04]  /*2db0*/  FFMA R41, R32, 1.4426950216293334961, -R41 ;  /* 0x3fb8aa3b20297823 */ /* 0x000fc80000000829 */
[----:B------:R-:W-:Y:S01]  /*2dc0*/  FFMA R41, R32, 1.925963033500011079e-08, R41 ;  /* 0x32a5706020297823 */ /* 0x000fe20000000029 */
[----:B------:R-:W-:-:S05]  /*2dd0*/  SHF.L.U32 R32, R33, 0x17, RZ ;  /* 0x0000001721207819 */ /* 0x000fca00000006ff */
[----:B------:R-:W2:Y:S02]  /*2de0*/  MUFU.EX2 R41, R41 ;  /* 0x0000002900297308 */ /* 0x000ea40000000800 */
[----:B--2---:R-:W-:-:S07]  /*2df0*/  FFMA R3, R32, R41, R3 ;  /* 0x0000002920037223 */ /* 0x004fce0000000003 */
.L_x_28:
[----:B------:R-:W-:Y:S05]  /*2e00*/  @P0 BRA `(.L_x_29) ;  /* 0x0000000000240947 */ /* 0x000fea0003800000 */
        /* <DEDUP_REMOVED lines=8> */
[----:B--2---:R-:W-:-:S07]  /*2e90*/  FFMA R3, R32, R41, R3 ;  /* 0x0000002920037223 */ /* 0x004fce0000000003 */
.L_x_29:
        /* <DEDUP_REMOVED lines=10> */
.L_x_30:
        /* <DEDUP_REMOVED lines=10> */
.L_x_31:
        /* <DEDUP_REMOVED lines=10> */
.L_x_32:
        /* <DEDUP_REMOVED lines=10> */
.L_x_33:
        /* <DEDUP_REMOVED lines=10> */
.L_x_34:
[C---:B------:R-:W-:Y:S01]  /*31c0*/  ISETP.LE.AND P6, PT, R0.reuse, UR20, PT ;  /* 0x0000001400007c0c */ /* 0x040fe2000bfc3270 */
[----:B------:R-:W-:Y:S01]  /*31d0*/  UIADD3 UR6, UPT, UPT, UR5, 0x1d, URZ ;  /* 0x0000001d05067890 */ /* 0x000fe2000fffe0ff */
[C---:B------:R-:W-:Y:S02]  /*31e0*/  ISETP.LE.AND P2, PT, R0.reuse, UR21, PT ;  /* 0x0000001500007c0c */ /* 0x040fe4000bf43270 */
[C---:B------:R-:W-:Y:S02]  /*31f0*/  ISETP.LE.AND P0, PT, R0.reuse, UR22, PT ;  /* 0x0000001600007c0c */ /* 0x040fe4000bf03270 */
[----:B--2---:R-:W-:Y:S02]  /*3200*/  P2R R28, PR, RZ, 0x4 ;  /* 0x00000004ff1c7803 */ /* 0x004fe40000000000 */
[C---:B------:R-:W-:Y:S02]  /*3210*/  ISETP.LE.AND P1, PT, R0.reuse, UR23, PT ;  /* 0x0000001700007c0c */ /* 0x040fe4000bf23270 */
[----:B------:R-:W-:-:S02]  /*3220*/  ISETP.LE.AND P2, PT, R0, UR24, PT ;  /* 0x0000001800007c0c */ /* 0x000fc4000bf43270 */
[C---:B------:R-:W-:Y:S02]  /*3230*/  ISETP.LE.AND P3, PT, R0.reuse, UR25, PT ;  /* 0x0000001900007c0c */ /* 0x040fe4000bf63270 */
[C---:B------:R-:W-:Y:S02]  /*3240*/  ISETP.LE.AND P4, PT, R0.reuse, UR26, PT ;  /* 0x0000001a00007c0c */ /* 0x040fe4000bf83270 */
[----:B------:R-:W-:Y:S01]  /*3250*/  ISETP.LE.AND P5, PT, R0, UR27, PT ;  /* 0x0000001b00007c0c */ /* 0x000fe2000bfa3270 */
[----:B------:R-:W-:-:S12]  /*3260*/  @P6 BRA `(.L_x_35) ;  /* 0x0000000000246947 */ /* 0x000fd80003800000 */
[----:B------:R-:W-:-:S04]  /*3270*/  FADD R24, -R36, R24 ;  /* 0x0000001824187221 */ /* 0x000fc80000000100 */
        /* <DEDUP_REMOVED lines=8> */
.L_x_35:
[----:B------:R-:W-:-:S13]  /*3300*/  ISETP.NE.AND P6, PT, R28, RZ, PT ;  /* 0x000000ff1c00720c */ /* 0x000fda0003fc5270 */
[----:B------:R-:W-:Y:S05]  /*3310*/  @P6 BRA `(.L_x_36) ;  /* 0x0000000000246947 */ /* 0x000fea0003800000 */
        /* <DEDUP_REMOVED lines=9> */
.L_x_36:
[----:B------:R-:W-:Y:S05]  /*33b0*/  @P0 BRA `(.L_x_37) ;  /* 0x0000000000240947 */ /* 0x000fea0003800000 */
[----:B------:R-:W-:-:S04]  /*33c0*/  FADD R26, -R36, R26 ;  /* 0x0000001a241a7221 */ /* 0x000fc80000000100 */
        /* <DEDUP_REMOVED lines=8> */
.L_x_37:
        /* <DEDUP_REMOVED lines=10> */
.L_x_38:
        /* <DEDUP_REMOVED lines=10> */
.L_x_39:
        /* <DEDUP_REMOVED lines=10> */
.L_x_40:
        /* <DEDUP_REMOVED lines=10> */
.L_x_41:
        /* <DEDUP_REMOVED lines=10> */
.L_x_42:
[C---:B------:R-:W-:Y:S01]  /*3770*/  ISETP.LE.AND P6, PT, R0.reuse, UR28, PT ;  /* 0x0000001c00007c0c */ /* 0x040fe2000bfc3270 */
[----:B------:R-:W-:Y:S01]  /*3780*/  UIADD3 UR10, UPT, UPT, UR5, 0x1e, URZ ;  /* 0x0000001e050a7890 */ /* 0x000fe2000fffe0ff */
[C---:B------:R-:W-:Y:S02]  /*3790*/  ISETP.LE.AND P2, PT, R0.reuse, UR29, PT ;  /* 0x0000001d00007c0c */ /* 0x040fe4000bf43270 */
[C---:B------:R-:W-:Y:S02]  /*37a0*/  ISETP.LE.AND P0, PT, R0.reuse, UR30, PT ;  /* 0x0000001e00007c0c */ /* 0x040fe4000bf03270 */
[----:B------:R-:W-:Y:S02]  /*37b0*/  P2R R20, PR, RZ, 0x4 ;  /* 0x00000004ff147803 */ /* 0x000fe40000000000 */
        /* <DEDUP_REMOVED lines=15> */
.L_x_43:
        /* <DEDUP_REMOVED lines=11> */
.L_x_44:
        /* <DEDUP_REMOVED lines=10> */
.L_x_45:
        /* <DEDUP_REMOVED lines=10> */
.L_x_46:
        /* <DEDUP_REMOVED lines=10> */
.L_x_47:
        /* <DEDUP_REMOVED lines=10> */
.L_x_48:
        /* <DEDUP_REMOVED lines=10> */
.L_x_49:
        /* <DEDUP_REMOVED lines=10> */
.L_x_50:
        /* <DEDUP_REMOVED lines=20> */
.L_x_51:
        /* <DEDUP_REMOVED lines=11> */
.L_x_52:
        /* <DEDUP_REMOVED lines=10> */
.L_x_53:
        /* <DEDUP_REMOVED lines=10> */
.L_x_54:
        /* <DEDUP_REMOVED lines=10> */
.L_x_55:
        /* <DEDUP_REMOVED lines=10> */
.L_x_56:
        /* <DEDUP_REMOVED lines=10> */
.L_x_57:
        /* <DEDUP_REMOVED lines=10> */
.L_x_25:
[----:B------:R-:W-:Y:S01]  /*42d0*/  IADD3 R0, PT, PT, R0, 0x1f, RZ ;  /* 0x0000001f00007810 */ /* 0x000fe20007ffe0ff */
[----:B------:R-:W-:Y:S01]  /*42e0*/  UIADD3 UR4, UPT, UPT, UR4, 0x1, URZ ;  /* 0x0000000104047890 */ /* 0x000fe2000fffe0ff */
[----:B------:R-:W-:Y:S01]  /*42f0*/  BAR.SYNC.DEFER_BLOCKING 0x0 ;  /* 0x0000000000007b1d */ /* 0x000fe20000010000 */
[----:B------:R-:W-:Y:S01]  /*4300*/  FFMA R37, R2, R37, R3 ;  /* 0x0000002502257223 */ /* 0x000fe20000000003 */
[----:B------:R-:W-:-:S04]  /*4310*/  SHF.R.U32.HI R0, RZ, 0x5, R0 ;  /* 0x00000005ff007819 */ /* 0x000fc80000011600 */
[----:B------:R-:W-:-:S13]  /*4320*/  ISETP.NE.AND P0, PT, R0, UR4, PT ;  /* 0x0000000400007c0c */ /* 0x000fda000bf05270 */
[----:B------:R-:W-:Y:S05]  /*4330*/  @P0 BRA `(.L_x_58) ;  /* 0xffffffbc00c80947 */ /* 0x000fea000383ffff */
[----:B------:R-:W5:Y:S01]  /*4340*/  LDC R3, c[0x0][0x3ac] ;  /* 0x0000eb00ff037b82 */ /* 0x000f620000000800 */
[----:B------:R-:W-:Y:S01]  /*4350*/  BSSY.RECONVERGENT B0, `(.L_x_59) ;  /* 0x0000134000007945 */ /* 0x000fe20003800200 */
[----:B-----5:R-:W-:-:S04]  /*4360*/  ISETP.GE.AND P0, PT, R3, 0x1, PT ;  /* 0x000000010300780c */ /* 0x020fc80003f06270 */
[----:B------:R-:W-:-:S13]  /*4370*/  FSETP.LEU.OR P0, PT, R37, RZ, !P0 ;  /* 0x000000ff2500720b */ /* 0x000fda000470b400 */
[----:B------:R-:W-:Y:S05]  /*4380*/  @P0 BRA `(.L_x_60) ;  /* 0x0000001000c00947 */ /* 0x000fea0003800000 */
[----:B--23--:R-:W2:Y:S01]  /*4390*/  LDC R13, c[0x0][0x3ac] ;  /* 0x0000eb00ff0d7b82 */ /* 0x00cea20000000800 */
[----:B------:R-:W-:Y:S01]  /*43a0*/  ISETP.GE.U32.AND P0, PT, R3, 0x8, PT ;  /* 0x000000080300780c */ /* 0x000fe20003f06070 */
[----:B------:R-:W-:Y:S02]  /*43b0*/  HFMA2 R12, -RZ, RZ, 0, 0 ;  /* 0x00000000ff0c7431 */ /* 0x000fe400000001ff */
[----:B--2---:R-:W-:Y:S02]  /*43c0*/  IMAD R2, R13, UR7, RZ ;  /* 0x000000070d027c24 */ /* 0x004fe4000f8e02ff */
[----:B------:R-:W-:-:S03]  /*43d0*/  IMAD R11, R38, R13, RZ ;  /* 0x0000000d260b7224 */ /* 0x000fc600078e02ff */
[----:B------:R-:W-:-:S05]  /*43e0*/  SHF.R.S32.HI R10, RZ, 0x1f, R2 ;  /* 0x0000001fff0a7819 */ /* 0x000fca0000011402 */
[----:B------:R-:W-:Y:S05]  /*43f0*/  @!P0 BRA `(.L_x_61) ;  /* 0x0000000800288947 */ /* 0x000fea0003800000 */
[----:B------:R-:W2:Y:S01]  /*4400*/  LDCU.64 UR4, c[0x0][0x398] ;  /* 0x00007300ff0477ac */ /* 0x000ea20008000a00 */
[----:B------:R-:W-:Y:S02]  /*4410*/  IADD3 R17, P0, PT, R2, R11, RZ ;  /* 0x0000000b02117210 */ /* 0x000fe40007f1e0ff */
[----:B------:R-:W-:Y:S02]  /*4420*/  LOP3.LUT R12, R3, 0x7ffffff8, RZ, 0xc0, !PT ;  /* 0x7ffffff8030c7812 */ /* 0x000fe400078ec0ff */
[----:B------:R-:W-:Y:S02]  /*4430*/  IADD3.X R0, PT, PT, RZ, R10, RZ, P0, !PT ;  /* 0x0000000aff007210 */ /* 0x000fe400007fe4ff */
[----:B------:R-:W-:Y:S02]  /*4440*/  IADD3 R14, PT, PT, R1, 0x10, RZ ;  /* 0x00000010010e7810 */ /* 0x000fe40007ffe0ff */
[----:B------:R-:W-:Y:S02]  /*4450*/  IADD3 R15, PT, PT, -R12, RZ, RZ ;  /* 0x000000ff0c0f7210 */ /* 0x000fe40007ffe1ff */
[----:B--2---:R-:W-:-:S04]  /*4460*/  LEA R16, P1, R17, UR4, 0x2 ;  /* 0x0000000411107c11 */ /* 0x004fc8000f8210ff */
[----:B------:R-:W-:Y:S02]  /*4470*/  IADD3 R16, P0, PT, R16, 0x10, RZ ;  /* 0x0000001010107810 */ /* 0x000fe40007f1e0ff */
[----:B------:R-:W-:-:S04]  /*4480*/  LEA.HI.X R17, R17, UR5, R0, 0x2, P1 ;  /* 0x0000000511117c11 */ /* 0x000fc800088f1400 */
[----:B------:R-:W-:-:S07]  /*4490*/  IADD3.X R17, PT, PT, RZ, R17, RZ, P0, !PT ;  /* 0x00000011ff117210 */ /* 0x000fce00007fe4ff */
.L_x_78:
[----:B--2-4-:R-:W2:Y:S01]  /*44a0*/  LDL.128 R4, [R14+-0x10] ;  /* 0xfffff0000e047983 */ /* 0x014ea20000100c00 */
[----:B------:R-:W3:Y:S01]  /*44b0*/  MUFU.RCP R0, R37 ;  /* 0x0000002500007308 */ /* 0x000ee20000001000 */
[----:B------:R-:W-:Y:S01]  /*44c0*/  IADD3 R15, PT, PT, R15, 0x8, RZ ;  /* 0x000000080f0f7810 */ /* 0x000fe20007ffe0ff */
[----:B------:R-:W-:Y:S01]  /*44d0*/  BSSY.RECONVERGENT B3, `(.L_x_62) ;  /* 0x000000e000037945 */ /* 0x000fe20003800200 */
[----:B------:R-:W-:Y:S02]  /*44e0*/  MOV R9, R17 ;  /* 0x0000001100097202 */ /* 0x000fe40000000f00 */
[----:B------:R-:W-:Y:S01]  /*44f0*/  ISETP.NE.AND P2, PT, R15, RZ, PT ;  /* 0x000000ff0f00720c */ /* 0x000fe20003f45270 */
[----:B---3--:R-:W-:-:S04]  /*4500*/  FFMA R3, -R37, R0, 1 ;  /* 0x3f80000025037423 */ /* 0x008fc80000000100 */
[----:B------:R-:W-:Y:S01]  /*4510*/  FFMA R3, R0, R3, R0 ;  /* 0x0000000300037223 */ /* 0x000fe20000000000 */
[----:B--2---:R-:W2:Y:S03]  /*4520*/  FCHK P0, R4, R37 ;  /* 0x0000002504007302 */ /* 0x004ea60000000000 */
[----:B------:R-:W-:-:S04]  /*4530*/  FFMA R0, R4, R3, RZ ;  /* 0x0000000304007223 */ /* 0x000fc800000000ff */
[----:B------:R-:W-:-:S04]  /*4540*/  FFMA R8, -R37, R0, R4 ;  /* 0x0000000025087223 */ /* 0x000fc80000000104 */
[----:B------:R-:W-:Y:S01]  /*4550*/  FFMA R3, R3, R8, R0 ;  /* 0x0000000803037223 */ /* 0x000fe20000000000 */
[----:B------:R-:W-:Y:S01]  /*4560*/  MOV R8, R16 ;  /* 0x0000001000087202 */ /* 0x000fe20000000f00 */
[----:B--2---:R-:W-:Y:S06]  /*4570*/  @!P0 BRA `(.L_x_63) ;  /* 0x00000000000c8947 */ /* 0x004fec0003800000 */
[----:B------:R-:W-:-:S07]  /*4580*/  MOV R16, 0x45a0 ;  /* 0x000045a000107802 */ /* 0x000fce0000000f00 */
[----:B01----:R-:W-:Y:S05]  /*4590*/  CALL.REL.NOINC `($__internal_0_$__cuda_sm3x_div_rn_noftz_f32_slowpath) ;  /* 0x0000001000d07944 */ /* 0x003fea0003c00000 */
[----:B------:R-:W-:-:S07]  /*45a0*/  MOV R3, R0 ;  /* 0x0000000000037202 */ /* 0x000fce0000000f00 */
.L_x_63:
[----:B------:R-:W-:Y:S05]  /*45b0*/  BSYNC.RECONVERGENT B3 ;  /* 0x0000000000037941 */ /* 0x000fea0003800200 */
.L_x_62:
[----:B------:R-:W2:Y:S01]  /*45c0*/  MUFU.RCP R0, R37 ;  /* 0x0000002500007308 */ /* 0x000ea20000001000 */
[----:B------:R3:W-:Y:S01]  /*45d0*/  STG.E desc[UR14][R8.64+-0x10], R3 ;  /* 0xfffff00308007986 */ /* 0x0007e2000c10190e */
[----:B------:R-:W-:Y:S06]  /*45e0*/  BSSY.RECONVERGENT B3, `(.L_x_64) ;  /* 0x000000c000037945 */ /* 0x000fec0003800200 */
[----:B------:R-:W4:Y:S01]  /*45f0*/  FCHK P0, R5, R37 ;  /* 0x0000002505007302 */ /* 0x000f220000000000 */
[----:B--2---:R-:W-:-:S04]  /*4600*/  FFMA R17, -R37, R0, 1 ;  /* 0x3f80000025117423 */ /* 0x004fc80000000100 */
[----:B------:R-:W-:-:S04]  /*4610*/  FFMA R19, R0, R17, R0 ;  /* 0x0000001100137223 */ /* 0x000fc80000000000 */
[----:B------:R-:W-:-:S04]  /*4620*/  FFMA R0, R5, R19, RZ ;  /* 0x0000001305007223 */ /* 0x000fc800000000ff */
[----:B------:R-:W-:-:S04]  /*4630*/  FFMA R17, -R37, R0, R5 ;  /* 0x0000000025117223 */ /* 0x000fc80000000105 */
[----:B------:R-:W-:Y:S01]  /*4640*/  FFMA R17, R19, R17, R0 ;  /* 0x0000001113117223 */ /* 0x000fe20000000000 */
[----:B---34-:R-:W-:Y:S06]  /*4650*/  @!P0 BRA `(.L_x_65) ;  /* 0x0000000000108947 */ /* 0x018fec0003800000 */
[----:B------:R-:W-:Y:S02]  /*4660*/  MOV R4, R5 ;  /* 0x0000000500047202 */ /* 0x000fe40000000f00 */
[----:B------:R-:W-:-:S07]  /*4670*/  MOV R16, 0x4690 ;  /* 0x0000469000107802 */ /* 0x000fce0000000f00 */
[----:B01----:R-:W-:Y:S05]  /*4680*/  CALL.REL.NOINC `($__internal_0_$__cuda_sm3x_div_rn_noftz_f32_slowpath) ;  /* 0x0000001000947944 */ /* 0x003fea0003c00000 */
[----:B------:R-:W-:-:S07]  /*4690*/  MOV R17, R0 ;  /* 0x0000000000117202 */ /* 0x000fce0000000f00 */
.L_x_65:
[----:B------:R-:W-:Y:S05]  /*46a0*/  BSYNC.RECONVERGENT B3 ;  /* 0x0000000000037941 */ /* 0x000fea0003800200 */
.L_x_64:
        /* <DEDUP_REMOVED lines=14> */
.L_x_67:
[----:B------:R-:W-:Y:S05]  /*4790*/  BSYNC.RECONVERGENT B3 ;  /* 0x0000000000037941 */ /* 0x000fea0003800200 */
.L_x_66:
        /* <DEDUP_REMOVED lines=14> */
.L_x_69:
[----:B------:R-:W-:Y:S05]  /*4880*/  BSYNC.RECONVERGENT B3 ;  /* 0x0000000000037941 */ /* 0x000fea0003800200 */
.L_x_68:
[----:B------:R-:W2:Y:S01]  /*4890*/  LDL.128 R4, [R14] ;  /* 0x000000000e047983 */ /* 0x000ea20000100c00 */
[----:B------:R-:W3:Y:S01]  /*48a0*/  MUFU.RCP R0, R37 ;  /* 0x0000002500007308 */ /* 0x000ee20000001000 */
[----:B------:R-:W-:Y:S02]  /*48b0*/  BSSY.RECONVERGENT B3, `(.L_x_70) ;  /* 0x000000c000037945 */ /* 0x000fe40003800200 */
[----:B------:R4:W-:Y:S01]  /*48c0*/  STG.E desc[UR14][R8.64+-0x4], R17 ;  /* 0xfffffc1108007986 */ /* 0x0009e2000c10190e */
[----:B---3--:R-:W-:-:S04]  /*48d0*/  FFMA R3, -R37, R0, 1 ;  /* 0x3f80000025037423 */ /* 0x008fc80000000100 */
[----:B------:R-:W-:Y:S01]  /*48e0*/  FFMA R3, R0, R3, R0 ;  /* 0x0000000300037223 */ /* 0x000fe20000000000 */
[----:B--2---:R-:W2:Y:S03]  /*48f0*/  FCHK P0, R4, R37 ;  /* 0x0000002504007302 */ /* 0x004ea60000000000 */
[----:B------:R-:W-:-:S04]  /*4900*/  FFMA R0, R3, R4, RZ ;  /* 0x0000000403007223 */ /* 0x000fc800000000ff */
[----:B------:R-:W-:-:S04]  /*4910*/  FFMA R19, -R37, R0, R4 ;  /* 0x0000000025137223 */ /* 0x000fc80000000104 */
[----:B------:R-:W-:Y:S01]  /*4920*/  FFMA R3, R3, R19, R0 ;  /* 0x0000001303037223 */ /* 0x000fe20000000000 */
[----:B--2-4-:R-:W-:Y:S06]  /*4930*/  @!P0 BRA `(.L_x_71) ;  /* 0x00000000000c8947 */ /* 0x014fec0003800000 */
[----:B------:R-:W-:-:S07]  /*4940*/  MOV R16, 0x4960 ;  /* 0x0000496000107802 */ /* 0x000fce0000000f00 */
[----:B01----:R-:W-:Y:S05]  /*4950*/  CALL.REL.NOINC `($__internal_0_$__cuda_sm3x_div_rn_noftz_f32_slowpath) ;  /* 0x0000000c00e07944 */ /* 0x003fea0003c00000 */
[----:B------:R-:W-:-:S07]  /*4960*/  MOV R3, R0 ;  /* 0x0000000000037202 */ /* 0x000fce0000000f00 */
.L_x_71:
[----:B------:R-:W-:Y:S05]  /*4970*/  BSYNC.RECONVERGENT B3 ;  /* 0x0000000000037941 */ /* 0x000fea0003800200 */
.L_x_70:
        /* <DEDUP_REMOVED lines=14> */
.L_x_73:
[----:B------:R-:W-:Y:S05]  /*4a60*/  BSYNC.RECONVERGENT B3 ;  /* 0x0000000000037941 */ /* 0x000fea0003800200 */
.L_x_72:
        /* <DEDUP_REMOVED lines=14> */
.L_x_75:
[----:B------:R-:W-:Y:S05]  /*4b50*/  BSYNC.RECONVERGENT B3 ;  /* 0x0000000000037941 */ /* 0x000fea0003800200 */
.L_x_74:
        /* <DEDUP_REMOVED lines=14> */
.L_x_77:
[----:B------:R-:W-:Y:S05]  /*4c40*/  BSYNC.RECONVERGENT B3 ;  /* 0x0000000000037941 */ /* 0x000fea0003800200 */
.L_x_76:
[----:B------:R2:W-:Y:S01]  /*4c50*/  STG.E desc[UR14][R8.64+0xc], R5 ;  /* 0x00000c0508007986 */ /* 0x0005e2000c10190e */
[----:B------:R-:W-:Y:S02]  /*4c60*/  IADD3 R16, P0, PT, R8, 0x20, RZ ;  /* 0x0000002008107810 */ /* 0x000fe40007f1e0ff */
[----:B------:R-:W-:Y:S02]  /*4c70*/  IADD3 R14, PT, PT, R14, 0x20, RZ ;  /* 0x000000200e0e7810 */ /* 0x000fe40007ffe0ff */
[----:B------:R-:W-:Y:S01]  /*4c80*/  IADD3.X R17, PT, PT, RZ, R9, RZ, P0, !PT ;  /* 0x00000009ff117210 */ /* 0x000fe200007fe4ff */
[----:B------:R-:W-:Y:S08]  /*4c90*/  @P2 BRA `(.L_x_78) ;  /* 0xfffffff800002947 */ /* 0x000ff0000383ffff */
.L_x_61:
[----:B------:R-:W-:-:S04]  /*4ca0*/  LOP3.LUT R0, R13, 0x7, RZ, 0xc0, !PT ;  /* 0x000000070d007812 */ /* 0x000fc800078ec0ff */
[----:B------:R-:W-:-:S13]  /*4cb0*/  ISETP.NE.AND P0, PT, R0, RZ, PT ;  /* 0x000000ff0000720c */ /* 0x000fda0003f05270 */
[----:B------:R-:W-:Y:S05]  /*4cc0*/  @!P0 BRA `(.L_x_60) ;  /* 0x0000000800708947 */ /* 0x000fea0003800000 */
[----:B------:R-:W-:-:S13]  /*4cd0*/  ISETP.GE.U32.AND P0, PT, R0, 0x4, PT ;  /* 0x000000040000780c */ /* 0x000fda0003f06070 */
[----:B------:R-:W-:Y:S05]  /*4ce0*/  @!P0 BRA `(.L_x_79) ;  /* 0x0000000400348947 */ /* 0x000fea0003800000 */
[----:B------:R-:W-:-:S05]  /*4cf0*/  LEA R3, R12, UR13, 0x2 ;  /* 0x0000000d0c037c11 */ /* 0x000fca000f8e10ff */
[----:B------:R-:W3:Y:S01]  /*4d00*/  LDL R6, [R3] ;  /* 0x0000000003067983 */ /* 0x000ee20000100800 */
[----:B------:R-:W2:Y:S01]  /*4d10*/  MUFU.RCP R0, R37 ;  /* 0x0000002500007308 */ /* 0x000ea20000001000 */
[----:B------:R-:W-:Y:S01]  /*4d20*/  BSSY.RECONVERGENT B3, `(.L_x_80) ;  /* 0x000000c000037945 */ /* 0x000fe20003800200 */
[----:B--2---:R-:W-:-:S04]  /*4d30*/  FFMA R5, -R37, R0, 1 ;  /* 0x3f80000025057423 */ /* 0x004fc80000000100 */
[----:B------:R-:W-:Y:S02]  /*4d40*/  FFMA R0, R0, R5, R0 ;  /* 0x0000000500007223 */ /* 0x000fe40000000000 */
[----:B---3--:R-:W2:Y:S02]  /*4d50*/  FCHK P0, R6, R37 ;  /* 0x0000002506007302 */ /* 0x008ea40000000000 */
[----:B----4-:R-:W-:-:S04]  /*4d60*/  FFMA R4, R0, R6, RZ ;  /* 0x0000000600047223 */ /* 0x010fc800000000ff */
[----:B------:R-:W-:-:S04]  /*4d70*/  FFMA R5, -R37, R4, R6 ;  /* 0x0000000425057223 */ /* 0x000fc80000000106 */
[----:B------:R-:W-:Y:S01]  /*4d80*/  FFMA R7, R0, R5, R4 ;  /* 0x0000000500077223 */ /* 0x000fe20000000004 */
[----:B--2---:R-:W-:Y:S06]  /*4d90*/  @!P0 BRA `(.L_x_81) ;  /* 0x0000000000108947 */ /* 0x004fec0003800000 */
[----:B------:R-:W-:Y:S02]  /*4da0*/  MOV R4, R6 ;  /* 0x0000000600047202 */ /* 0x000fe40000000f00 */
[----:B------:R-:W-:-:S07]  /*4db0*/  MOV R16, 0x4dd0 ;  /* 0x00004dd000107802 */ /* 0x000fce0000000f00 */
[----:B01----:R-:W-:Y:S05]  /*4dc0*/  CALL.REL.NOINC `($__internal_0_$__cuda_sm3x_div_rn_noftz_f32_slowpath) ;  /* 0x0000000800c47944 */ /* 0x003fea0003c00000 */
[----:B------:R-:W-:-:S07]  /*4dd0*/  MOV R7, R0 ;  /* 0x0000000000077202 */ /* 0x000fce0000000f00 */
.L_x_81:
[----:B------:R-:W-:Y:S05]  /*4de0*/  BSYNC.RECONVERGENT B3 ;  /* 0x0000000000037941 */ /* 0x000fea0003800200 */
.L_x_80:
[----:B------:R-:W2:Y:S01]  /*4df0*/  LDL R8, [R3+0x4] ;  /* 0x0000040003087983 */ /* 0x000ea20000100800 */
[----:B------:R-:W3:Y:S01]  /*4e00*/  LDCU.64 UR4, c[0x0][0x398] ;  /* 0x00007300ff0477ac */ /* 0x000ee20008000a00 */
[----:B------:R-:W-:Y:S01]  /*4e10*/  IADD3 R5, PT, PT, R11, R12, RZ ;  /* 0x0000000c0b057210 */ /* 0x000fe20007ffe0ff */
[----:B------:R-:W4:Y:S01]  /*4e20*/  MUFU.RCP R6, R37 ;  /* 0x0000002500067308 */ /* 0x000f220000001000 */
[----:B------:R-:W-:Y:S02]  /*4e30*/  BSSY.RECONVERGENT B3, `(.L_x_82) ;  /* 0x0000011000037945 */ /* 0x000fe40003800200 */
[----:B------:R-:W-:-:S04]  /*4e40*/  IADD3 R5, P0, PT, R2, R5, RZ ;  /* 0x0000000502057210 */ /* 0x000fc80007f1e0ff */
[----:B------:R-:W-:Y:S02]  /*4e50*/  IADD3.X R0, PT, PT, RZ, R10, RZ, P0, !PT ;  /* 0x0000000aff007210 */ /* 0x000fe400007fe4ff */
[----:B---3--:R-:W-:Y:S01]  /*4e60*/  LEA R4, P0, R5, UR4, 0x2 ;  /* 0x0000000405047c11 */ /* 0x008fe2000f8010ff */
[----:B----4-:R-:W-:-:S03]  /*4e70*/  FFMA R9, -R37, R6, 1 ;  /* 0x3f80000025097423 */ /* 0x010fc60000000106 */
[----:B------:R-:W-:Y:S01]  /*4e80*/  LEA.HI.X R5, R5, UR5, R0, 0x2, P0 ;  /* 0x0000000505057c11 */ /* 0x000fe200080f1400 */
[----:B------:R-:W-:-:S04]  /*4e90*/  FFMA R0, R6, R9, R6 ;  /* 0x0000000906007223 */ /* 0x000fc80000000006 */
[----:B------:R3:W-:Y:S03]  /*4ea0*/  STG.E desc[UR14][R4.64], R7 ;  /* 0x0000000704007986 */ /* 0x0007e6000c10190e */
[----:B--2---:R-:W2:Y:S01]  /*4eb0*/  FCHK P0, R8, R37 ;  /* 0x0000002508007302 */ /* 0x004ea20000000000 */
[----:B------:R-:W-:-:S04]  /*4ec0*/  FFMA R6, R0, R8, RZ ;  /* 0x0000000800067223 */ /* 0x000fc800000000ff */
[----:B------:R-:W-:-:S04]  /*4ed0*/  FFMA R9, -R37, R6, R8 ;  /* 0x0000000625097223 */ /* 0x000fc80000000108 */
[----:B------:R-:W-:Y:S01]  /*4ee0*/  FFMA R9, R0, R9, R6 ;  /* 0x0000000900097223 */ /* 0x000fe20000000006 */
[----:B--23--:R-:W-:Y:S06]  /*4ef0*/  @!P0 BRA `(.L_x_83) ;  /* 0x0000000000108947 */ /* 0x00cfec0003800000 */
[----:B------:R-:W-:Y:S02]  /*4f00*/  MOV R4, R8 ;  /* 0x0000000800047202 */ /* 0x000fe40000000f00 */
[----:B------:R-:W-:-:S07]  /*4f10*/  MOV R16, 0x4f30 ;  /* 0x00004f3000107802 */ /* 0x000fce0000000f00 */
[----:B01----:R-:W-:Y:S05]  /*4f20*/  CALL.REL.NOINC `($__internal_0_$__cuda_sm3x_div_rn_noftz_f32_slowpath) ;  /* 0x00000008006c7944 */ /* 0x003fea0003c00000 */
[----:B------:R-:W-:-:S07]  /*4f30*/  MOV R9, R0 ;  /* 0x0000000000097202 */ /* 0x000fce0000000f00 */
.L_x_83:
[----:B------:R-:W-:Y:S05]  /*4f40*/  BSYNC.RECONVERGENT B3 ;  /* 0x0000000000037941 */ /* 0x000fea0003800200 */
.L_x_82:
[----:B------:R-:W2:Y:S01]  /*4f50*/  LDL R8, [R3+0x8] ;  /* 0x0000080003087983 */ /* 0x000ea20000100800 */
[----:B------:R-:W3:Y:S01]  /*4f60*/  LDCU.64 UR4, c[0x0][0x398] ;  /* 0x00007300ff0477ac */ /* 0x000ee20008000a00 */
[----:B------:R-:W-:Y:S01]  /*4f70*/  IADD3 R0, P0, P1, R2, R12, R11 ;  /* 0x0000000c02007210 */ /* 0x000fe2000791e00b */
[----:B------:R-:W4:Y:S01]  /*4f80*/  MUFU.RCP R4, R37 ;  /* 0x0000002500047308 */ /* 0x000f220000001000 */
[----:B------:R-:W-:Y:S02]  /*4f90*/  BSSY.RECONVERGENT B3, `(.L_x_84) ;  /* 0x0000010000037945 */ /* 0x000fe40003800200 */
[----:B------:R-:W-:Y:S02]  /*4fa0*/  IADD3.X R5, PT, PT, R10, RZ, RZ, P0, P1 ;  /* 0x000000ff0a057210 */ /* 0x000fe400007e24ff */
[----:B---3--:R-:W-:-:S04]  /*4fb0*/  LEA R6, P0, R0, UR4, 0x2 ;  /* 0x0000000400067c11 */ /* 0x008fc8000f8010ff */
[----:B------:R-:W-:Y:S01]  /*4fc0*/  LEA.HI.X R7, R0, UR5, R5, 0x2, P0 ;  /* 0x0000000500077c11 */ /* 0x000fe200080f1405 */
[----:B----4-:R-:W-:-:S04]  /*4fd0*/  FFMA R5, -R37, R4, 1 ;  /* 0x3f80000025057423 */ /* 0x010fc80000000104 */
[----:B------:R3:W-:Y:S01]  /*4fe0*/  STG.E desc[UR14][R6.64+0x4], R9 ;  /* 0x0000040906007986 */ /* 0x0007e2000c10190e */
[----:B------:R-:W-:Y:S02]  /*4ff0*/  FFMA R0, R4, R5, R4 ;  /* 0x0000000504007223 */ /* 0x000fe40000000004 */
[----:B--2---:R-:W2:Y:S02]  /*5000*/  FCHK P0, R8, R37 ;  /* 0x0000002508007302 */ /* 0x004ea40000000000 */
        /* <DEDUP_REMOVED lines=8> */
.L_x_85:
[----:B------:R-:W-:Y:S05]  /*5090*/  BSYNC.RECONVERGENT B3 ;  /* 0x0000000000037941 */ /* 0x000fea0003800200 */
.L_x_84:
[----:B------:R-:W2:Y:S01]  /*50a0*/  LDL R8, [R3+0xc] ;  /* 0x00000c0003087983 */ /* 0x000ea20000100800 */
        /* <DEDUP_REMOVED lines=10> */
[----:B------:R-:W-:Y:S02]  /*5150*/  MOV R4, R8 ;  /* 0x0000000800047202 */ /* 0x000fe40000000f00 */
[----:B------:R-:W-:-:S07]  /*5160*/  MOV R16, 0x5180 ;  /* 0x0000518000107802 */ /* 0x000fce0000000f00 */
[----:B01----:R-:W-:Y:S05]  /*5170*/  CALL.REL.NOINC `($__internal_0_$__cuda_sm3x_div_rn_noftz_f32_slowpath) ;  /* 0x0000000400d87944 */ /* 0x003fea0003c00000 */
[----:B------:R-:W-:-:S07]  /*5180*/  MOV R9, R0 ;  /* 0x0000000000097202 */ /* 0x000fce0000000f00 */
.L_x_87:
[----:B------:R-:W-:Y:S05]  /*5190*/  BSYNC.RECONVERGENT B3 ;  /* 0x0000000000037941 */ /* 0x000fea0003800200 */
.L_x_86:
[----:B------:R3:W-:Y:S01]  /*51a0*/  STG.E desc[UR14][R6.64+0xc], R9 ;  /* 0x00000c0906007986 */ /* 0x0007e2000c10190e */
[----:B------:R-:W-:-:S07]  /*51b0*/  IADD3 R12, PT, PT, R12, 0x4, RZ ;  /* 0x000000040c0c7810 */ /* 0x000fce0007ffe0ff */
.L_x_79:
[----:B------:R-:W-:-:S04]  /*51c0*/  LOP3.LUT R13, R13, 0x3, RZ, 0xc0, !PT ;  /* 0x000000030d0d7812 */ /* 0x000fc800078ec0ff */
[----:B------:R-:W-:-:S13]  /*51d0*/  ISETP.NE.AND P0, PT, R13, RZ, PT ;  /* 0x000000ff0d00720c */ /* 0x000fda0003f05270 */
[----:B------:R-:W-:Y:S05]  /*51e0*/  @!P0 BRA `(.L_x_60) ;  /* 0x0000000400288947 */ /* 0x000fea0003800000 */
[----:B------:R-:W-:-:S13]  /*51f0*/  ISETP.NE.AND P0, PT, R13, 0x1, PT ;  /* 0x000000010d00780c */ /* 0x000fda0003f05270 */
[----:B------:R-:W-:Y:S05]  /*5200*/  @!P0 BRA `(.L_x_88) ;  /* 0x0000000000b48947 */ /* 0x000fea0003800000 */
[----:B------:R-:W-:-:S05]  /*5210*/  LEA R3, R12, UR13, 0x2 ;  /* 0x0000000d0c037c11 */ /* 0x000fca000f8e10ff */
[----:B---3--:R-:W3:Y:S01]  /*5220*/  LDL R6, [R3] ;  /* 0x0000000003067983 */ /* 0x008ee20000100800 */
        /* <DEDUP_REMOVED lines=13> */
.L_x_90:
[----:B------:R-:W-:Y:S05]  /*5300*/  BSYNC.RECONVERGENT B3 ;  /* 0x0000000000037941 */ /* 0x000fea0003800200 */
.L_x_89:
        /* <DEDUP_REMOVED lines=21> */
.L_x_92:
[----:B------:R-:W-:Y:S05]  /*5460*/  BSYNC.RECONVERGENT B3 ;  /* 0x0000000000037941 */ /* 0x000fea0003800200 */
.L_x_91:
[----:B------:R-:W2:Y:S01]  /*5470*/  LDCU.64 UR4, c[0x0][0x398] ;  /* 0x00007300ff0477ac */ /* 0x000ea20008000a00 */
[----:B------:R-:W-:Y:S02]  /*5480*/  IADD3 R0, P0, P1, R2, R12, R11 ;  /* 0x0000000c02007210 */ /* 0x000fe4000791e00b */
[----:B------:R-:W-:Y:S02]  /*5490*/  IADD3 R12, PT, PT, R12, 0x2, RZ ;  /* 0x000000020c0c7810 */ /* 0x000fe40007ffe0ff */
[----:B------:R-:W-:Y:S02]  /*54a0*/  IADD3.X R5, PT, PT, R10, RZ, RZ, P0, P1 ;  /* 0x000000ff0a057210 */ /* 0x000fe400007e24ff */
[----:B--2---:R-:W-:-:S04]  /*54b0*/  LEA R4, P0, R0, UR4, 0x2 ;  /* 0x0000000400047c11 */ /* 0x004fc8000f8010ff */
[----:B------:R-:W-:-:S05]  /*54c0*/  LEA.HI.X R5, R0, UR5, R5, 0x2, P0 ;  /* 0x0000000500057c11 */ /* 0x000fca00080f1405 */
[----:B------:R2:W-:Y:S04]  /*54d0*/  STG.E desc[UR14][R4.64+0x4], R3 ;  /* 0x0000040304007986 */ /* 0x0005e8000c10190e */
.L_x_88:
[----:B------:R-:W5:Y:S02]  /*54e0*/  LDCU UR4, c[0x0][0x3ac] ;  /* 0x00007580ff0477ac */ /* 0x000f640008000800 */
[----:B-----5:R-:W-:-:S04]  /*54f0*/  ULOP3.LUT UR4, UR4, 0x1, URZ, 0xc0, !UPT ;  /* 0x0000000104047892 */ /* 0x020fc8000f8ec0ff */
[----:B------:R-:W-:-:S09]  /*5500*/  UISETP.NE.U32.AND UP0, UPT, UR4, 0x1, UPT ;  /* 0x000000010400788c */ /* 0x000fd2000bf05070 */
[----:B------:R-:W-:Y:S05]  /*5510*/  BRA.U UP0, `(.L_x_60) ;  /* 0x00000001005c7547 */ /* 0x000fea000b800000 */
[----:B--2---:R-:W-:-:S05]  /*5520*/  LEA R3, R12, UR13, 0x2 ;  /* 0x0000000d0c037c11 */ /* 0x004fca000f8e10ff */
[----:B---3--:R-:W2:Y:S01]  /*5530*/  LDL R6, [R3] ;  /* 0x0000000003067983 */ /* 0x008ea20000100800 */
[----:B------:R-:W3:Y:S01]  /*5540*/  MUFU.RCP R0, R37 ;  /* 0x0000002500007308 */ /* 0x000ee20000001000 */
[----:B------:R-:W-:Y:S01]  /*5550*/  BSSY.RECONVERGENT B3, `(.L_x_93) ;  /* 0x000000c000037945 */ /* 0x000fe20003800200 */
[----:B---3--:R-:W-:-:S04]  /*5560*/  FFMA R5, -R37, R0, 1 ;  /* 0x3f80000025057423 */ /* 0x008fc80000000100 */
[----:B------:R-:W-:Y:S02]  /*5570*/  FFMA R0, R0, R5, R0 ;  /* 0x0000000500007223 */ /* 0x000fe40000000000 */
[----:B--2---:R-:W2:Y:S02]  /*5580*/  FCHK P0, R6, R37 ;  /* 0x0000002506007302 */ /* 0x004ea40000000000 */
        /* <DEDUP_REMOVED lines=8> */
.L_x_94:
[----:B------:R-:W-:Y:S05]  /*5610*/  BSYNC.RECONVERGENT B3 ;  /* 0x0000000000037941 */ /* 0x000fea0003800200 */
.L_x_93:
[----:B------:R-:W2:Y:S01]  /*5620*/  LDCU.64 UR4, c[0x0][0x398] ;  /* 0x00007300ff0477ac */ /* 0x000ea20008000a00 */
[----:B------:R-:W-:-:S04]  /*5630*/  IADD3 R11, PT, PT, R11, R12, RZ ;  /* 0x0000000c0b0b7210 */ /* 0x000fc80007ffe0ff */
[----:B------:R-:W-:-:S04]  /*5640*/  IADD3 R11, P0, PT, R2, R11, RZ ;  /* 0x0000000b020b7210 */ /* 0x000fc80007f1e0ff */
[----:B------:R-:W-:Y:S02]  /*5650*/  IADD3.X R10, PT, PT, RZ, R10, RZ, P0, !PT ;  /* 0x0000000aff0a7210 */ /* 0x000fe400007fe4ff */
[----:B--2---:R-:W-:-:S04]  /*5660*/  LEA R2, P0, R11, UR4, 0x2 ;  /* 0x000000040b027c11 */ /* 0x004fc8000f8010ff */
[----:B------:R-:W-:-:S05]  /*5670*/  LEA.HI.X R3, R11, UR5, R10, 0x2, P0 ;  /* 0x000000050b037c11 */ /* 0x000fca00080f140a */
[----:B------:R2:W-:Y:S04]  /*5680*/  STG.E desc[UR14][R2.64], R5 ;  /* 0x0000000502007986 */ /* 0x0005e8000c10190e */
.L_x_60:
[----:B------:R-:W-:Y:S05]  /*5690*/  BSYNC.RECONVERGENT B0 ;  /* 0x0000000000007941 */ /* 0x000fea0003800200 */
.L_x_59:
[C---:B------:R-:W-:Y:S01]  /*56a0*/  FMUL R0, R37.reuse, 8388608 ;  /* 0x4b00000025007820 */ /* 0x040fe20000400000 */
[----:B------:R-:W-:Y:S01]  /*56b0*/  FSETP.GEU.AND P0, PT, R37, 1.175494350822287508e-38, PT ;  /* 0x008000002500780b */ /* 0x000fe20003f0e000 */
[----:B--23--:R-:W-:Y:S01]  /*56c0*/  HFMA2 R5, -RZ, RZ, 1.5048828125, 33.21875 ;  /* 0x3e055027ff057431 */ /* 0x00cfe200000001ff */
[----:B------:R-:W2:Y:S01]  /*56d0*/  LDCU.64 UR4, c[0x0][0x3a0] ;  /* 0x00007400ff0477ac */ /* 0x000ea20008000a00 */
[----:B------:R-:W-:Y:S02]  /*56e0*/  IADD3 R38, P1, PT, R38, UR7, RZ ;  /* 0x0000000726267c10 */ /* 0x000fe4000ff3e0ff */
[----:B------:R-:W-:-:S04]  /*56f0*/  FSEL R0, R0, R37, !P0 ;  /* 0x0000002500007208 */ /* 0x000fc80004000000 */
[----:B------:R-:W-:-:S04]  /*5700*/  IADD3 R2, PT, PT, R0, -0x3f2aaaab, RZ ;  /* 0xc0d5555500027810 */ /* 0x000fc80007ffe0ff */
[----:B------:R-:W-:-:S04]  /*5710*/  LOP3.LUT R3, R2, 0xff800000, RZ, 0xc0, !PT ;  /* 0xff80000002037812 */ /* 0x000fc800078ec0ff */
[-C--:B------:R-:W-:Y:S02]  /*5720*/  IADD3 R2, PT, PT, R0, -R3.reuse, RZ ;  /* 0x8000000300027210 */ /* 0x080fe40007ffe0ff */
[----:B------:R-:W-:-:S03]  /*5730*/  I2FP.F32.S32 R3, R3 ;  /* 0x0000000300037245 */ /* 0x000fc60000201400 */
[----:B----4-:R-:W-:Y:S01]  /*5740*/  FADD R4, R2, -1 ;  /* 0xbf80000002047421 */ /* 0x010fe20000000000 */
[----:B------:R-:W-:Y:S02]  /*5750*/  FSEL R2, RZ, -23, P0 ;  /* 0xc1b80000ff027808 */ /* 0x000fe40000000000 */
[----:B------:R-:W-:Y:S01]  /*5760*/  ISETP.GT.U32.AND P0, PT, R0, 0x7f7fffff, PT ;  /* 0x7f7fffff0000780c */ /* 0x000fe20003f04070 */
[C---:B------:R-:W-:Y:S02]  /*5770*/  FFMA R5, R4.reuse, -R5, 0.14084610342979431152 ;  /* 0x3e1039f604057423 */ /* 0x040fe40000000805 */
[----:B------:R-:W-:Y:S01]  /*5780*/  FFMA R2, R3, 1.1920928955078125e-07, R2 ;  /* 0x3400000003027823 */ /* 0x000fe20000000002 */
[----:B------:R-:W-:Y:S01]  /*5790*/  MOV R3, 0x7f800000 ;  /* 0x7f80000000037802 */ /* 0x000fe20000000f00 */
[----:B------:R-:W-:-:S04]  /*57a0*/  FFMA R5, R4, R5, -0.12148627638816833496 ;  /* 0xbdf8cdcc04057423 */ /* 0x000fc80000000005 */
[----:B------:R-:W-:-:S04]  /*57b0*/  FFMA R5, R4, R5, 0.13980610668659210205 ;  /* 0x3e0f295504057423 */ /* 0x000fc80000000005 */
[----:B------:R-:W-:-:S04]  /*57c0*/  FFMA R5, R4, R5, -0.16684235632419586182 ;  /* 0xbe2ad8b904057423 */ /* 0x000fc80000000005 */
[----:B------:R-:W-:-:S04]  /*57d0*/  FFMA R5, R4, R5, 0.20012299716472625732 ;  /* 0x3e4ced0b04057423 */ /* 0x000fc80000000005 */
[----:B------:R-:W-:-:S04]  /*57e0*/  FFMA R5, R4, R5, -0.24999669194221496582 ;  /* 0xbe7fff2204057423 */ /* 0x000fc80000000005 */
[----:B------:R-:W-:-:S04]  /*57f0*/  FFMA R5, R4, R5, 0.33333182334899902344 ;  /* 0x3eaaaa7804057423 */ /* 0x000fc80000000005 */
[----:B------:R-:W-:-:S04]  /*5800*/  FFMA R5, R4, R5, -0.5 ;  /* 0xbf00000004057423 */ /* 0x000fc80000000005 */
[----:B------:R-:W-:-:S04]  /*5810*/  FMUL R5, R4, R5 ;  /* 0x0000000504057220 */ /* 0x000fc80000400000 */
[----:B------:R-:W-:-:S04]  /*5820*/  FFMA R5, R4, R5, R4 ;  /* 0x0000000504057223 */ /* 0x000fc80000000004 */
[----:B------:R-:W-:Y:S01]  /*5830*/  FFMA R5, R2, 0.69314718246459960938, R5 ;  /* 0x3f31721802057823 */ /* 0x000fe20000000005 */
[C---:B------:R-:W-:Y:S01]  /*5840*/  @P0 FFMA R5, R0.reuse, R3, +INF ;  /* 0x7f80000000050423 */ /* 0x040fe20000000003 */
[----:B------:R-:W-:Y:S02]  /*5850*/  MOV R2, UR7 ;  /* 0x0000000700027c02 */ /* 0x000fe40008000f00 */
[----:B------:R-:W-:Y:S02]  /*5860*/  FSETP.NEU.AND P0, PT, R0, RZ, PT ;  /* 0x000000ff0000720b */ /* 0x000fe40003f0d000 */
[----:B------:R-:W-:Y:S02]  /*5870*/  LEA.HI.X.SX32 R3, R2, RZ, 0x1, P1 ;  /* 0x000000ff02037211 */ /* 0x000fe400008f0eff */
[----:B------:R-:W-:Y:S02]  /*5880*/  FSEL R5, R5, -INF , P0 ;  /* 0xff80000005057808 */ /* 0x000fe40000000000 */
[----:B--2---:R-:W-:-:S03]  /*5890*/  LEA R2, P1, R38, UR4, 0x2 ;  /* 0x0000000426027c11 */ /* 0x004fc6000f8210ff */
[----:B------:R-:W-:Y:S01]  /*58a0*/  FADD R5, R36, R5 ;  /* 0x0000000524057221 */ /* 0x000fe20000000000 */
[----:B------:R-:W-:-:S05]  /*58b0*/  LEA.HI.X R3, R38, UR5, R3, 0x2, P1 ;  /* 0x0000000526037c11 */ /* 0x000fca00088f1403 */
[----:B------:R-:W-:Y:S01]  /*58c0*/  STG.E desc[UR14][R2.64], R5 ;  /* 0x0000000502007986 */ /* 0x000fe2000c10190e */
[----:B------:R-:W-:Y:S05]  /*58d0*/  EXIT ;  /* 0x000000000000794d */ /* 0x000fea0003800000 */
        .weak           $__internal_0_$__cuda_sm3x_div_rn_noftz_f32_slowpath
        .type           $__internal_0_$__cuda_sm3x_div_rn_noftz_f32_slowpath,@function
        .size           $__internal_0_$__cuda_sm3x_div_rn_noftz_f32_slowpath,(.L_x_107 - $__internal_0_$__cuda_sm3x_div_rn_noftz_f32_slowpath)
$__internal_0_$__cuda_sm3x_div_rn_noftz_f32_slowpath:
[----:B------:R-:W-:Y:S01]  /*58e0*/  SHF.R.U32.HI R18, RZ, 0x17, R37 ;  /* 0x00000017ff127819 */ /* 0x000fe20000011625 */
[----:B------:R-:W-:Y:S01]  /*58f0*/  BSSY.RECONVERGENT B1, `(.L_x_95) ;  /* 0x0000063000017945 */ /* 0x000fe20003800200 */
[----:B------:R-:W-:Y:S02]  /*5900*/  SHF.R.U32.HI R0, RZ, 0x17, R4 ;  /* 0x00000017ff007819 */ /* 0x000fe40000011604 */
[----:B------:R-:W-:Y:S02]  /*5910*/  LOP3.LUT R18, R18, 0xff, RZ, 0xc0, !PT ;  /* 0x000000ff12127812 */ /* 0x000fe400078ec0ff */
[----:B------:R-:W-:Y:S02]  /*5920*/  LOP3.LUT R22, R0, 0xff, RZ, 0xc0, !PT ;  /* 0x000000ff00167812 */ /* 0x000fe400078ec0ff */
[----:B------:R-:W-:Y:S02]  /*5930*/  IADD3 R20, PT, PT, R18, -0x1, RZ ;  /* 0xffffffff12147810 */ /* 0x000fe40007ffe0ff */
[----:B------:R-:W-:-:S02]  /*5940*/  IADD3 R0, PT, PT, R22, -0x1, RZ ;  /* 0xffffffff16007810 */ /* 0x000fc40007ffe0ff */
[----:B------:R-:W-:Y:S02]  /*5950*/  ISETP.GT.U32.AND P0, PT, R20, 0xfd, PT ;  /* 0x000000fd1400780c */ /* 0x000fe40003f04070 */
[----:B------:R-:W-:Y:S02]  /*5960*/  MOV R19, R37 ;  /* 0x0000002500137202 */ /* 0x000fe40000000f00 */
[----:B------:R-:W-:-:S13]  /*5970*/  ISETP.GT.U32.OR P0, PT, R0, 0xfd, P0 ;  /* 0x000000fd0000780c */ /* 0x000fda0000704470 */
[----:B------:R-:W-:Y:S01]  /*5980*/  @!P0 MOV R17, RZ ;  /* 0x000000ff00118202 */ /* 0x000fe20000000f00 */
[----:B------:R-:W-:Y:S06]  /*5990*/  @!P0 BRA `(.L_x_96) ;  /* 0x00000000005c8947 */ /* 0x000fec0003800000 */
[----:B------:R-:W-:Y:S02]  /*59a0*/  FSETP.GTU.FTZ.AND P0, PT, |R4|, +INF , PT ;  /* 0x7f8000000400780b */ /* 0x000fe40003f1c200 */
[----:B------:R-:W-:-:S04]  /*59b0*/  FSETP.GTU.FTZ.AND P1, PT, |R37|, +INF , PT ;  /* 0x7f8000002500780b */ /* 0x000fc80003f3c200 */
[----:B------:R-:W-:-:S13]  /*59c0*/  PLOP3.LUT P0, PT, P0, P1, PT, 0xf8, 0x8f ;  /* 0x00000000008f781c */ /* 0x000fda0000703f70 */
[----:B------:R-:W-:Y:S05]  /*59d0*/  @P0 BRA `(.L_x_97) ;  /* 0x00000004004c0947 */ /* 0x000fea0003800000 */
[----:B------:R-:W-:-:S13]  /*59e0*/  LOP3.LUT P0, RZ, R19, 0x7fffffff, R4, 0xc8, !PT ;  /* 0x7fffffff13ff7812 */ /* 0x000fda000780c804 */
[----:B------:R-:W-:Y:S05]  /*59f0*/  @!P0 BRA `(.L_x_98) ;  /* 0x00000004003c8947 */ /* 0x000fea0003800000 */
[C---:B------:R-:W-:Y:S02]  /*5a00*/  FSETP.NEU.FTZ.AND P0, PT, |R4|.reuse, +INF , PT ;  /* 0x7f8000000400780b */ /* 0x040fe40003f1d200 */
[----:B------:R-:W-:Y:S02]  /*5a10*/  FSETP.NEU.FTZ.AND P3, PT, |R37|, +INF , PT ;  /* 0x7f8000002500780b */ /* 0x000fe40003f7d200 */
[----:B------:R-:W-:-:S11]  /*5a20*/  FSETP.NEU.FTZ.AND P1, PT, |R4|, +INF , PT ;  /* 0x7f8000000400780b */ /* 0x000fd60003f3d200 */
[----:B------:R-:W-:Y:S05]  /*5a30*/  @!P3 BRA !P0, `(.L_x_98) ;  /* 0x00000004002cb947 */ /* 0x000fea0004000000 */
[----:B------:R-:W-:-:S04]  /*5a40*/  LOP3.LUT P0, RZ, R4, 0x7fffffff, RZ, 0xc0, !PT ;  /* 0x7fffffff04ff7812 */ /* 0x000fc8000780c0ff */
[----:B------:R-:W-:-:S13]  /*5a50*/  PLOP3.LUT P0, PT, P3, P0, PT, 0x2f, 0xf2 ;  /* 0x0000000000f2781c */ /* 0x000fda0001f00577 */
[----:B------:R-:W-:Y:S05]  /*5a60*/  @P0 BRA `(.L_x_99) ;  /* 0x0000000400180947 */ /* 0x000fea0003800000 */
[----:B------:R-:W-:-:S04]  /*5a70*/  LOP3.LUT P0, RZ, R19, 0x7fffffff, RZ, 0xc0, !PT ;  /* 0x7fffffff13ff7812 */ /* 0x000fc8000780c0ff */
[----:B------:R-:W-:-:S13]  /*5a80*/  PLOP3.LUT P0, PT, P1, P0, PT, 0x2f, 0xf2 ;  /* 0x0000000000f2781c */ /* 0x000fda0000f00577 */
[----:B------:R-:W-:Y:S05]  /*5a90*/  @P0 BRA `(.L_x_100) ;  /* 0x0000000400000947 */ /* 0x000fea0003800000 */
[----:B------:R-:W-:Y:S02]  /*5aa0*/  ISETP.GE.AND P0, PT, R0, RZ, PT ;  /* 0x000000ff0000720c */ /* 0x000fe40003f06270 */
[----:B------:R-:W-:-:S11]  /*5ab0*/  ISETP.GE.AND P1, PT, R20, RZ, PT ;  /* 0x000000ff1400720c */ /* 0x000fd60003f26270 */
[----:B------:R-:W-:Y:S01]  /*5ac0*/  @P0 MOV R17, RZ ;  /* 0x000000ff00110202 */ /* 0x000fe20000000f00 */
[----:B------:R-:W-:Y:S01]  /*5ad0*/  @!P0 FFMA R4, R4, 1.84467440737095516160e+19, RZ ;  /* 0x5f80000004048823 */ /* 0x000fe200000000ff */
[----:B------:R-:W-:Y:S01]  /*5ae0*/  @!P0 MOV R17, 0xffffffc0 ;  /* 0xffffffc000118802 */ /* 0x000fe20000000f00 */
[----:B------:R-:W-:-:S03]  /*5af0*/  @!P1 FFMA R19, R37, 1.84467440737095516160e+19, RZ ;  /* 0x5f80000025139823 */ /* 0x000fc600000000ff */
[----:B------:R-:W-:-:S07]  /*5b00*/  @!P1 IADD3 R17, PT, PT, R17, 0x40, RZ ;  /* 0x0000004011119810 */ /* 0x000fce0007ffe0ff */
.L_x_96:
[----:B------:R-:W-:Y:S01]  /*5b10*/  LEA R0, R18, 0xc0800000, 0x17 ;  /* 0xc080000012007811 */ /* 0x000fe200078eb8ff */
[----:B------:R-:W-:Y:S03]  /*5b20*/  BSSY.RECONVERGENT B2, `(.L_x_101) ;  /* 0x0000036000027945 */ /* 0x000fe60003800200 */
[----:B------:R-:W-:Y:S02]  /*5b30*/  IADD3 R20, PT, PT, -R0, R19, RZ ;  /* 0x0000001300147210 */ /* 0x000fe40007ffe1ff */
[----:B------:R-:W-:Y:S02]  /*5b40*/  IADD3 R19, PT, PT, R22, -0x7f, RZ ;  /* 0xffffff8116137810 */ /* 0x000fe40007ffe0ff */
[----:B------:R-:W0:Y:S01]  /*5b50*/  MUFU.RCP R21, R20 ;  /* 0x0000001400157308 */ /* 0x000e220000001000 */
[----:B------:R-:W-:Y:S01]  /*5b60*/  FADD.FTZ R23, -R20, -RZ ;  /* 0x800000ff14177221 */ /* 0x000fe20000010100 */
[C---:B------:R-:W-:Y:S01]  /*5b70*/  IADD3 R18, PT, PT, R19.reuse, 0x7f, -R18 ;  /* 0x0000007f13127810 */ /* 0x040fe20007ffe812 */
[----:B------:R-:W-:-:S03]  /*5b80*/  IMAD R0, R19, -0x800000, R4 ;  /* 0xff80000013007824 */ /* 0x000fc600078e0204 */
[----:B------:R-:W-:Y:S01]  /*5b90*/  IADD3 R17, PT, PT, R18, R17, RZ ;  /* 0x0000001112117210 */ /* 0x000fe20007ffe0ff */
[----:B0-----:R-:W-:-:S04]  /*5ba0*/  FFMA R22, R21, R23, 1 ;  /* 0x3f80000015167423 */ /* 0x001fc80000000017 */
[----:B------:R-:W-:-:S04]  /*5bb0*/  FFMA R25, R21, R22, R21 ;  /* 0x0000001615197223 */ /* 0x000fc80000000015 */
[----:B------:R-:W-:-:S04]  /*5bc0*/  FFMA R4, R0, R25, RZ ;  /* 0x0000001900047223 */ /* 0x000fc800000000ff */
[----:B------:R-:W-:-:S04]  /*5bd0*/  FFMA R21, R23, R4, R0 ;  /* 0x0000000417157223 */ /* 0x000fc80000000000 */
[----:B------:R-:W-:-:S04]  /*5be0*/  FFMA R22, R25, R21, R4 ;  /* 0x0000001519167223 */ /* 0x000fc80000000004 */
[----:B------:R-:W-:-:S04]  /*5bf0*/  FFMA R23, R23, R22, R0 ;  /* 0x0000001617177223 */ /* 0x000fc80000000000 */
[----:B------:R-:W-:-:S05]  /*5c00*/  FFMA R0, R25, R23, R22 ;  /* 0x0000001719007223 */ /* 0x000fca0000000016 */
[----:B------:R-:W-:-:S04]  /*5c10*/  SHF.R.U32.HI R4, RZ, 0x17, R0 ;  /* 0x00000017ff047819 */ /* 0x000fc80000011600 */
[----:B------:R-:W-:-:S04]  /*5c20*/  LOP3.LUT R4, R4, 0xff, RZ, 0xc0, !PT ;  /* 0x000000ff04047812 */ /* 0x000fc800078ec0ff */
[----:B------:R-:W-:-:S04]  /*5c30*/  IADD3 R20, PT, PT, R4, R17, RZ ;  /* 0x0000001104147210 */ /* 0x000fc80007ffe0ff */
[----:B------:R-:W-:-:S04]  /*5c40*/  IADD3 R4, PT, PT, R20, -0x1, RZ ;  /* 0xffffffff14047810 */ /* 0x000fc80007ffe0ff */
[----:B------:R-:W-:-:S13]  /*5c50*/  ISETP.GE.U32.AND P0, PT, R4, 0xfe, PT ;  /* 0x000000fe0400780c */ /* 0x000fda0003f06070 */
[----:B------:R-:W-:Y:S05]  /*5c60*/  @!P0 BRA `(.L_x_102) ;  /* 0x0000000000808947 */ /* 0x000fea0003800000 */
[----:B------:R-:W-:-:S13]  /*5c70*/  ISETP.GT.AND P0, PT, R20, 0xfe, PT ;  /* 0x000000fe1400780c */ /* 0x000fda0003f04270 */
[----:B------:R-:W-:Y:S05]  /*5c80*/  @P0 BRA `(.L_x_103) ;  /* 0x00000000006c0947 */ /* 0x000fea0003800000 */
[----:B------:R-:W-:-:S13]  /*5c90*/  ISETP.GE.AND P0, PT, R20, 0x1, PT ;  /* 0x000000011400780c */ /* 0x000fda0003f06270 */
[----:B------:R-:W-:Y:S05]  /*5ca0*/  @P0 BRA `(.L_x_104) ;  /* 0x0000000000740947 */ /* 0x000fea0003800000 */
[----:B------:R-:W-:Y:S02]  /*5cb0*/  ISETP.GE.AND P0, PT, R20, -0x18, PT ;  /* 0xffffffe81400780c */ /* 0x000fe40003f06270 */
[----:B------:R-:W-:-:S11]  /*5cc0*/  LOP3.LUT R0, R0, 0x80000000, RZ, 0xc0, !PT ;  /* 0x8000000000007812 */ /* 0x000fd600078ec0ff */
[----:B------:R-:W-:Y:S05]  /*5cd0*/  @!P0 BRA `(.L_x_104) ;  /* 0x0000000000688947 */ /* 0x000fea0003800000 */
[CCC-:B------:R-:W-:Y:S01]  /*5ce0*/  FFMA.RZ R4, R25.reuse, R23.reuse, R22.reuse ;  /* 0x0000001719047223 */ /* 0x1c0fe2000000c016 */
[C---:B------:R-:W-:Y:S01]  /*5cf0*/  IADD3 R19, PT, PT, R20.reuse, 0x20, RZ ;  /* 0x0000002014137810 */ /* 0x040fe20007ffe0ff */
[CCC-:B------:R-:W-:Y:S01]  /*5d00*/  FFMA.RM R17, R25.reuse, R23.reuse, R22.reuse ;  /* 0x0000001719117223 */ /* 0x1c0fe20000004016 */
[----:B------:R-:W-:Y:S02]  /*5d10*/  ISETP.NE.AND P3, PT, R20, RZ, PT ;  /* 0x000000ff1400720c */ /* 0x000fe40003f65270 */
[----:B------:R-:W-:Y:S01]  /*5d20*/  LOP3.LUT R18, R4, 0x7fffff, RZ, 0xc0, !PT ;  /* 0x007fffff04127812 */ /* 0x000fe200078ec0ff */
[----:B------:R-:W-:Y:S01]  /*5d30*/  FFMA.RP R4, R25, R23, R22 ;  /* 0x0000001719047223 */ /* 0x000fe20000008016 */
[----:B------:R-:W-:Y:S02]  /*5d40*/  ISETP.NE.AND P1, PT, R20, RZ, PT ;  /* 0x000000ff1400720c */ /* 0x000fe40003f25270 */
[----:B------:R-:W-:Y:S02]  /*5d50*/  LOP3.LUT R18, R18, 0x800000, RZ, 0xfc, !PT ;  /* 0x0080000012127812 */ /* 0x000fe400078efcff */
[----:B------:R-:W-:-:S02]  /*5d60*/  IADD3 R20, PT, PT, -R20, RZ, RZ ;  /* 0x000000ff14147210 */ /* 0x000fc40007ffe1ff */
[----:B------:R-:W-:Y:S02]  /*5d70*/  SHF.L.U32 R19, R18, R19, RZ ;  /* 0x0000001312137219 */ /* 0x000fe400000006ff */
[----:B------:R-:W-:Y:S02]  /*5d80*/  FSETP.NEU.FTZ.AND P0, PT, R4, R17, PT ;  /* 0x000000110400720b */ /* 0x000fe40003f1d000 */
[----:B------:R-:W-:Y:S02]  /*5d90*/  SEL R17, R20, RZ, P3 ;  /* 0x000000ff14117207 */ /* 0x000fe40001800000 */
[----:B------:R-:W-:Y:S02]  /*5da0*/  ISETP.NE.AND P1, PT, R19, RZ, P1 ;  /* 0x000000ff1300720c */ /* 0x000fe40000f25270 */
[----:B------:R-:W-:Y:S02]  /*5db0*/  SHF.R.U32.HI R17, RZ, R17, R18 ;  /* 0x00000011ff117219 */ /* 0x000fe40000011612 */
[----:B------:R-:W-:-:S02]  /*5dc0*/  PLOP3.LUT P0, PT, P0, P1, PT, 0xf8, 0x8f ;  /* 0x00000000008f781c */ /* 0x000fc40000703f70 */
[----:B------:R-:W-:Y:S02]  /*5dd0*/  SHF.R.U32.HI R19, RZ, 0x1, R17 ;  /* 0x00000001ff137819 */ /* 0x000fe40000011611 */
[----:B------:R-:W-:-:S04]  /*5de0*/  SEL R4, RZ, 0x1, !P0 ;  /* 0x00000001ff047807 */ /* 0x000fc80004000000 */
[----:B------:R-:W-:-:S04]  /*5df0*/  LOP3.LUT R4, R4, 0x1, R19, 0xf8, !PT ;  /* 0x0000000104047812 */ /* 0x000fc800078ef813 */
[----:B------:R-:W-:-:S04]  /*5e00*/  LOP3.LUT R4, R4, R17, RZ, 0xc0, !PT ;  /* 0x0000001104047212 */ /* 0x000fc800078ec0ff */
[----:B------:R-:W-:-:S04]  /*5e10*/  IADD3 R19, PT, PT, R19, R4, RZ ;  /* 0x0000000413137210 */ /* 0x000fc80007ffe0ff */
[----:B------:R-:W-:Y:S01]  /*5e20*/  LOP3.LUT R0, R19, R0, RZ, 0xfc, !PT ;  /* 0x0000000013007212 */ /* 0x000fe200078efcff */
[----:B------:R-:W-:Y:S06]  /*5e30*/  BRA `(.L_x_104) ;  /* 0x0000000000107947 */ /* 0x000fec0003800000 */
.L_x_103:
[----:B------:R-:W-:-:S04]  /*5e40*/  LOP3.LUT R0, R0, 0x80000000, RZ, 0xc0, !PT ;  /* 0x8000000000007812 */ /* 0x000fc800078ec0ff */
[----:B------:R-:W-:Y:S01]  /*5e50*/  LOP3.LUT R0, R0, 0x7f800000, RZ, 0xfc, !PT ;  /* 0x7f80000000007812 */ /* 0x000fe200078efcff */
[----:B------:R-:W-:Y:S06]  /*5e60*/  BRA `(.L_x_104) ;  /* 0x0000000000047947 */ /* 0x000fec0003800000 */
.L_x_102:
[----:B------:R-:W-:-:S07]  /*5e70*/  LEA R0, R17, R0, 0x17 ;  /* 0x0000000011007211 */ /* 0x000fce00078eb8ff */
.L_x_104:
[----:B------:R-:W-:Y:S05]  /*5e80*/  BSYNC.RECONVERGENT B2 ;  /* 0x0000000000027941 */ /* 0x000fea0003800200 */
.L_x_101:
[----:B------:R-:W-:Y:S05]  /*5e90*/  BRA `(.L_x_105) ;  /* 0x0000000000207947 */ /* 0x000fea0003800000 */
.L_x_100:
[----:B------:R-:W-:-:S04]  /*5ea0*/  LOP3.LUT R0, R19, 0x80000000, R4, 0x48, !PT ;  /* 0x8000000013007812 */ /* 0x000fc800078e4804 */
[----:B------:R-:W-:Y:S01]  /*5eb0*/  LOP3.LUT R0, R0, 0x7f800000, RZ, 0xfc, !PT ;  /* 0x7f80000000007812 */ /* 0x000fe200078efcff */
[----:B------:R-:W-:Y:S06]  /*5ec0*/  BRA `(.L_x_105) ;  /* 0x0000000000147947 */ /* 0x000fec0003800000 */
.L_x_99:
[----:B------:R-:W-:Y:S01]  /*5ed0*/  LOP3.LUT R0, R19, 0x80000000, R4, 0x48, !PT ;  /* 0x8000000013007812 */ /* 0x000fe200078e4804 */
[----:B------:R-:W-:Y:S06]  /*5ee0*/  BRA `(.L_x_105) ;  /* 0x00000000000c7947 */ /* 0x000fec0003800000 */
.L_x_98:
[----:B------:R-:W0:Y:S01]  /*5ef0*/  MUFU.RSQ R0, -QNAN ;  /* 0xffc0000000007908 */ /* 0x000e220000001400 */
[----:B------:R-:W-:Y:S05]  /*5f00*/  BRA `(.L_x_105) ;  /* 0x0000000000047947 */ /* 0x000fea0003800000 */
.L_x_97:
[----:B------:R-:W-:-:S07]  /*5f10*/  FADD.FTZ R0, R4, R37 ;  /* 0x0000002504007221 */ /* 0x000fce0000010000 */
.L_x_105:
[----:B------:R-:W-:Y:S05]  /*5f20*/  BSYNC.RECONVERGENT B1 ;  /* 0x0000000000017941 */ /* 0x000fea0003800200 */
.L_x_95:
[----:B------:R-:W-:-:S04]  /*5f30*/  HFMA2 R17, -RZ, RZ, 0, 0 ;  /* 0x00000000ff117431 */ /* 0x000fc800000001ff */
[----:B0-----:R-:W-:Y:S05]  /*5f40*/  RET.REL.NODEC R16 `(_Z25flash_attention_kernel_v2PKfS0_S0_PfS1_iiiif) ;  /* 0xffffffa0102c7950 */ /* 0x001fea0003c3ffff */
.L_x_106:
[----:B------:R-:W-:-:S00]  /*5f50*/  BRA `(.L_x_106) ;  /* 0xfffffffc00fc7947 */ /* 0x000fc0000383ffff */
[----:B------:R-:W-:-:S00]  /*5f60*/  NOP ;  /* 0x0000000000007918 */ /* 0x000fc00000000000 */
        /* <DEDUP_REMOVED lines=9> */
.L_x_107:


//--------------------- .nv.shared._Z25flash_attention_kernel_v2PKfS0_S0_PfS1_iiiif --------------------------
	.section	.nv.shared._Z25flash_attention_kernel_v2PKfS0_S0_PfS1_iiiif,"aw",@nobits
	.sectionflags	@""
	.align	4
.nv.shared._Z25flash_attention_kernel_v2PKfS0_S0_PfS1_iiiif:
	.zero		17408


//--------------------- .nv.shared.reserved.0     --------------------------
	.section	.nv.shared.reserved.0,"aw",@nobits
	.weak		__nv_reservedSMEM_offset_0_alias
	.size		__nv_reservedSMEM_offset_0_alias, 0, 64
	.other		__nv_reservedSMEM_offset_0_alias,@"STO_CUDA_RESERVED_SHARED STV_DEFAULT"
__nv_reservedSMEM_offset_0_alias:
	.zero		0
	.zero		64


//--------------------- .nv.constant0._Z25flash_attention_kernel_v2PKfS0_S0_PfS1_iiiif --------------------------
	.section	.nv.constant0._Z25flash_attention_kernel_v2PKfS0_S0_PfS1_iiiif,"a",@progbits
	.sectionflags	@""
	.align	4
.nv.constant0._Z25flash_attention_kernel_v2PKfS0_S0_PfS1_iiiif:
	.zero		956


//--------------------- SYMBOLS --------------------------

	.type		.nv.reservedSmem.offset0,@object
	.size		.nv.reservedSmem.offset0,0x4
	.type		.nv.reservedSmem.cap,@object
	.size		.nv.reservedSmem.cap,0x4
